	.target	sm_90a

	.elftype	@"ET_EXEC"


//--------------------- .note.nv.tkinfo           --------------------------
	.section	.note.nv.tkinfo,"",@"SHT_NOTE"
	.sectionflags	@"SHF_NOTE_NV_TKINFO"
	.tkinfo
        /*0018*/ 	.word	0x00000002
        /*0030*/ 	.string	""
        /*0030*/ 	.string	"ptxas"
        /*0030*/ 	.string	"Cuda compilation tools, release 13.0, V13.0.88"
        /*0030*/ 	.string	"Build cuda_13.0.r13.0/compiler.36424714_0"
        /*0030*/ 	.string	"-arch sm_90a -m 64 "



//--------------------- .note.nv.cuinfo           --------------------------
	.section	.note.nv.cuinfo,"",@"SHT_NOTE"
	.sectionflags	@"SHF_NOTE_NV_CUINFO"
        /*0018*/ 	.short	0x0002
        /*001a*/ 	.short	0x005a
        /*001c*/ 	.short	0x0082
	.zero		2


//--------------------- .nv.info                  --------------------------
	.section	.nv.info,"",@"SHT_CUDA_INFO"
	.align	4


	//----- nvinfo : EIATTR_REGCOUNT
	.align		4
        /*0000*/ 	.byte	0x04, 0x2f
        /*0002*/ 	.short	(.L_12 - .L_11)
	.align		4
.L_11:
        /*0004*/ 	.word	index@(_ZN7cutlass13device_kernelINS_4gemm6kernel13GemmUniversalIN4cute5tupleIJiiiiEEENS1_10collective13CollectiveMmaINS1_37MainloopSm90TmaGmmaWarpSpecializedFP8ILi3ENS5_IJNS4_1CILi1EEESB_SB_EEENS1_35KernelTmaWarpSpecializedCooperativeEEENS5_IJNSA_ILi128EEESF_SF_EEENS_12float_e5m2_tENS5_IJlSB_lEEESH_SI_NS4_8TiledMMAINS4_8MMA_AtomIJNS4_4SM904GMMA31MMA_64x128x32_F32E5M2E5M2_SS_TNILNSM_7ScaleInE1ELSO_1EEEEEENS4_6LayoutINS5_IJNSA_ILi2EEESB_SB_EEENS5_IJSB_NSA_ILi0EEESU_EEEEENS5_IJNS4_10UnderscoreESX_SX_EEEEENS4_13SM90_TMA_LOADENS4_14ComposedLayoutINS4_7SwizzleILi3ELi4ELi3EEENS4_18smem_ptr_flag_bitsILi8EEENSR_INS5_IJNSA_ILi8EEESF_EEENS5_IJSF_SB_EEEEEEEvNS4_8identityES10_S1A_vS1B_EENS_8epilogue10collective6detail29Sm90TmaWarpSpecializedAdapterINS1E_15DefaultEpilogueISH_SI_SI_NS1D_6thread17LinearCombinationISH_Li1EffLNS1I_9ScaleType4KindE0ELNS_15FloatRoundStyleE2ESH_EENS1_15EpilogueDefaultEEEEEvvEEEEvNT_6ParamsE)
        /*0008*/ 	.word	0x000000a8


	//----- nvinfo : EIATTR_FRAME_SIZE
	.align		4
.L_12:
        /*000c*/ 	.byte	0x04, 0x11
        /*000e*/ 	.short	(.L_14 - .L_13)
	.align		4
.L_13:
        /*0010*/ 	.word	index@(_ZN7cutlass13device_kernelINS_4gemm6kernel13GemmUniversalIN4cute5tupleIJiiiiEEENS1_10collective13CollectiveMmaINS1_37MainloopSm90TmaGmmaWarpSpecializedFP8ILi3ENS5_IJNS4_1CILi1EEESB_SB_EEENS1_35KernelTmaWarpSpecializedCooperativeEEENS5_IJNSA_ILi128EEESF_SF_EEENS_12float_e5m2_tENS5_IJlSB_lEEESH_SI_NS4_8TiledMMAINS4_8MMA_AtomIJNS4_4SM904GMMA31MMA_64x128x32_F32E5M2E5M2_SS_TNILNSM_7ScaleInE1ELSO_1EEEEEENS4_6LayoutINS5_IJNSA_ILi2EEESB_SB_EEENS5_IJSB_NSA_ILi0EEESU_EEEEENS5_IJNS4_10UnderscoreESX_SX_EEEEENS4_13SM90_TMA_LOADENS4_14ComposedLayoutINS4_7SwizzleILi3ELi4ELi3EEENS4_18smem_ptr_flag_bitsILi8EEENSR_INS5_IJNSA_ILi8EEESF_EEENS5_IJSF_SB_EEEEEEEvNS4_8identityES10_S1A_vS1B_EENS_8epilogue10collective6detail29Sm90TmaWarpSpecializedAdapterINS1E_15DefaultEpilogueISH_SI_SI_NS1D_6thread17LinearCombinationISH_Li1EffLNS1I_9ScaleType4KindE0ELNS_15FloatRoundStyleE2ESH_EENS1_15EpilogueDefaultEEEEEvvEEEEvNT_6ParamsE)
        /*0014*/ 	.word	0x00000000


	//----- nvinfo : EIATTR_MIN_STACK_SIZE
	.align		4
.L_14:
        /*0018*/ 	.byte	0x04, 0x12
        /*001a*/ 	.short	(.L_16 - .L_15)
	.align		4
.L_15:
        /*001c*/ 	.word	index@(_ZN7cutlass13device_kernelINS_4gemm6kernel13GemmUniversalIN4cute5tupleIJiiiiEEENS1_10collective13CollectiveMmaINS1_37MainloopSm90TmaGmmaWarpSpecializedFP8ILi3ENS5_IJNS4_1CILi1EEESB_SB_EEENS1_35KernelTmaWarpSpecializedCooperativeEEENS5_IJNSA_ILi128EEESF_SF_EEENS_12float_e5m2_tENS5_IJlSB_lEEESH_SI_NS4_8TiledMMAINS4_8MMA_AtomIJNS4_4SM904GMMA31MMA_64x128x32_F32E5M2E5M2_SS_TNILNSM_7ScaleInE1ELSO_1EEEEEENS4_6LayoutINS5_IJNSA_ILi2EEESB_SB_EEENS5_IJSB_NSA_ILi0EEESU_EEEEENS5_IJNS4_10UnderscoreESX_SX_EEEEENS4_13SM90_TMA_LOADENS4_14ComposedLayoutINS4_7SwizzleILi3ELi4ELi3EEENS4_18smem_ptr_flag_bitsILi8EEENSR_INS5_IJNSA_ILi8EEESF_EEENS5_IJSF_SB_EEEEEEEvNS4_8identityES10_S1A_vS1B_EENS_8epilogue10collective6detail29Sm90TmaWarpSpecializedAdapterINS1E_15DefaultEpilogueISH_SI_SI_NS1D_6thread17LinearCombinationISH_Li1EffLNS1I_9ScaleType4KindE0ELNS_15FloatRoundStyleE2ESH_EENS1_15EpilogueDefaultEEEEEvvEEEEvNT_6ParamsE)
        /*0020*/ 	.word	0x00000000
.L_16:


//--------------------- .nv.compat                --------------------------
	.section	.nv.compat,"",@"SHT_CUDA_COMPAT_INFO"
	.align	4
        /*0000*/ 	.byte	0x02, 0x09, 0x01, 0x00, 0x02, 0x02, 0x04, 0x00, 0x02, 0x05, 0x05, 0x00, 0x03, 0x07, 0x01, 0x01
        /*0010*/ 	.byte	0x02, 0x03, 0x01, 0x00, 0x02, 0x06, 0x01, 0x00, 0x04, 0x0b, 0x08, 0x00, 0x00, 0x00, 0x00, 0x00
        /*0020*/ 	.byte	0x00, 0x00, 0x00, 0x00


//--------------------- .nv.info._ZN7cutlass13device_kernelINS_4gemm6kernel13GemmUniversalIN4cute5tupleIJiiiiEEENS1_10collective13CollectiveMmaINS1_37MainloopSm90TmaGmmaWarpSpecializedFP8ILi3ENS5_IJNS4_1CILi1EEESB_SB_EEENS1_35KernelTmaWarpSpecializedCooperativeEEENS5_IJNSA_ILi128EEESF_SF_EEENS_12float_e5m2_tENS5_IJlSB_lEEESH_SI_NS4_8TiledMMAINS4_8MMA_AtomIJNS4_4SM904GMMA31MMA_64x128x32_F32E5M2E5M2_SS_TNILNSM_7ScaleInE1ELSO_1EEEEEENS4_6LayoutINS5_IJNSA_ILi2EEESB_SB_EEENS5_IJSB_NSA_ILi0EEESU_EEEEENS5_IJNS4_10UnderscoreESX_SX_EEEEENS4_13SM90_TMA_LOADENS4_14ComposedLayoutINS4_7SwizzleILi3ELi4ELi3EEENS4_18smem_ptr_flag_bitsILi8EEENSR_INS5_IJNSA_ILi8EEESF_EEENS5_IJSF_SB_EEEEEEEvNS4_8identityES10_S1A_vS1B_EENS_8epilogue10collective6detail29Sm90TmaWarpSpecializedAdapterINS1E_15DefaultEpilogueISH_SI_SI_NS1D_6thread17LinearCombinationISH_Li1EffLNS1I_9ScaleType4KindE0ELNS_15FloatRoundStyleE2ESH_EENS1_15EpilogueDefaultEEEEEvvEEEEvNT_6ParamsE --------------------------
	.section	.nv.info._ZN7cutlass13device_kernelINS_4gemm6kernel13GemmUniversalIN4cute5tupleIJiiiiEEENS1_10collective13CollectiveMmaINS1_37MainloopSm90TmaGmmaWarpSpecializedFP8ILi3ENS5_IJNS4_1CILi1EEESB_SB_EEENS1_35KernelTmaWarpSpecializedCooperativeEEENS5_IJNSA_ILi128EEESF_SF_EEENS_12float_e5m2_tENS5_IJlSB_lEEESH_SI_NS4_8TiledMMAINS4_8MMA_AtomIJNS4_4SM904GMMA31MMA_64x128x32_F32E5M2E5M2_SS_TNILNSM_7ScaleInE1ELSO_1EEEEEENS4_6LayoutINS5_IJNSA_ILi2EEESB_SB_EEENS5_IJSB_NSA_ILi0EEESU_EEEEENS5_IJNS4_10UnderscoreESX_SX_EEEEENS4_13SM90_TMA_LOADENS4_14ComposedLayoutINS4_7SwizzleILi3ELi4ELi3EEENS4_18smem_ptr_flag_bitsILi8EEENSR_INS5_IJNSA_ILi8EEESF_EEENS5_IJSF_SB_EEEEEEEvNS4_8identityES10_S1A_vS1B_EENS_8epilogue10collective6detail29Sm90TmaWarpSpecializedAdapterINS1E_15DefaultEpilogueISH_SI_SI_NS1D_6thread17LinearCombinationISH_Li1EffLNS1I_9ScaleType4KindE0ELNS_15FloatRoundStyleE2ESH_EENS1_15EpilogueDefaultEEEEEvvEEEEvNT_6ParamsE,"",@"SHT_CUDA_INFO"
	.sectionflags	@""
	.align	4


	//----- nvinfo : EIATTR_CUDA_API_VERSION
	.align		4
        /*0000*/ 	.byte	0x04, 0x37
        /*0002*/ 	.short	(.L_18 - .L_17)
.L_17:
        /*0004*/ 	.word	0x00000082


	//----- nvinfo : EIATTR_KPARAM_INFO
	.align		4
.L_18:
        /*0008*/ 	.byte	0x04, 0x17
        /*000a*/ 	.short	(.L_20 - .L_19)
.L_19:
        /*000c*/ 	.word	0x00000000
        /*0010*/ 	.short	0x0000
        /*0012*/ 	.short	0x0070
        /*0014*/ 	.byte	0x00, 0xf0, 0x01, 0x10


	//----- nvinfo : EIATTR_SPARSE_MMA_MASK
	.align		4
.L_20:
        /*0018*/ 	.byte	0x03, 0x50
        /*001a*/ 	.short	0x0000


	//----- nvinfo : EIATTR_MAXREG_COUNT
	.align		4
        /*001c*/ 	.byte	0x03, 0x1b
        /*001e*/ 	.short	0x00a8


	//----- nvinfo : EIATTR_NUM_BARRIERS
	.align		4
        /*0020*/ 	.byte	0x02, 0x4c
        /*0022*/ 	.byte	0x01
	.zero		1


	//----- nvinfo : EIATTR_MERCURY_ISA_VERSION
	.align		4
        /*0024*/ 	.byte	0x03, 0x5f
        /*0026*/ 	.short	0x0101


	//----- nvinfo : EIATTR_INT_WARP_WIDE_INSTR_OFFSETS
	.align		4
        /*0028*/ 	.byte	0x04, 0x31
        /*002a*/ 	.short	(.L_22 - .L_21)


	//   ....[0]....
.L_21:
        /*002c*/ 	.word	0x000003b0


	//   ....[1]....
        /*0030*/ 	.word	0x000003c0


	//   ....[2]....
        /*0034*/ 	.word	0x000004b0


	//----- nvinfo : EIATTR_COOP_GROUP_MASK_REGIDS
	.align		4
.L_22:
        /*0038*/ 	.byte	0x04, 0x29
        /*003a*/ 	.short	(.L_24 - .L_23)


	//   ....[0]....
.L_23:
        /*003c*/ 	.word	0xffffffff


	//   ....[1]....
        /*0040*/ 	.word	0xffffffff


	//   ....[2]....
        /*0044*/ 	.word	0xffffffff


	//   ....[3]....
        /*0048*/ 	.word	0xffffffff


	//   ....[4]....
        /*004c*/ 	.word	0xffffffff


	//----- nvinfo : EIATTR_COOP_GROUP_INSTR_OFFSETS
	.align		4
.L_24:
        /*0050*/ 	.byte	0x04, 0x28
        /*0052*/ 	.short	(.L_26 - .L_25)


	//   ....[0]....
.L_25:
        /*0054*/ 	.word	0x00000060


	//   ....[1]....
        /*0058*/ 	.word	0x00000070


	//   ....[2]....
        /*005c*/ 	.word	0x00000130


	//   ....[3]....
        /*0060*/ 	.word	0x000002a0


	//   ....[4]....
        /*0064*/ 	.word	0x00000fa0


	//----- nvinfo : EIATTR_REG_RECONFIG
	.align		4
.L_26:
        /*0068*/ 	.byte	0x01, 0x54
	.zero		2


	//----- nvinfo : EIATTR_MBARRIER_INSTR_OFFSETS
	.align		4
        /*006c*/ 	.byte	0x04, 0x39
        /*006e*/ 	.short	(.L_28 - .L_27)


	//   ....[0]....
.L_27:
        /*0070*/ 	.word	0x00000230
        /*0074*/ 	.word	0x000000ff
        /*0078*/ 	.word	0x00000000
        /*007c*/ 	.short	0x0100
        /*007e*/ 	.byte	0x08
	.zero		1


	//   ....[1]....
        /*0080*/ 	.word	0x00000240
        /*0084*/ 	.word	0x000000ff
        /*0088*/ 	.word	0x00000018
        /*008c*/ 	.short	0x0100
        /*008e*/ 	.byte	0x08
	.zero		1


	//   ....[2]....
        /*0090*/ 	.word	0x00000250
        /*0094*/ 	.word	0x000000ff
        /*0098*/ 	.word	0x00000008
        /*009c*/ 	.short	0x0100
        /*009e*/ 	.byte	0x08
	.zero		1


	//   ....[3]....
        /*00a0*/ 	.word	0x00000260
        /*00a4*/ 	.word	0x000000ff
        /*00a8*/ 	.word	0x00000020
        /*00ac*/ 	.short	0x0100
        /*00ae*/ 	.byte	0x08
	.zero		1


	//   ....[4]....
        /*00b0*/ 	.word	0x00000270
        /*00b4*/ 	.word	0x000000ff
        /*00b8*/ 	.word	0x00000010
        /*00bc*/ 	.short	0x0100
        /*00be*/ 	.byte	0x08
	.zero		1


	//   ....[5]....
        /*00c0*/ 	.word	0x00000280
        /*00c4*/ 	.word	0x000000ff
        /*00c8*/ 	.word	0x00000028
        /*00cc*/ 	.short	0x0100
        /*00ce*/ 	.byte	0x08
	.zero		1


	//   ....[6]....
        /*00d0*/ 	.word	0x00000500
        /*00d4*/ 	.word	0x000000ff
        /*00d8*/ 	.word	0x00000040
        /*00dc*/ 	.short	0x0100
        /*00de*/ 	.byte	0x06
	.zero		1


	//   ....[7]....
        /*00e0*/ 	.word	0x00000560
        /*00e4*/ 	.word	0x000000ff
        /*00e8*/ 	.word	0x00000048
        /*00ec*/ 	.short	0x0100
        /*00ee*/ 	.byte	0x06
	.zero		1


	//   ....[8]....
        /*00f0*/ 	.word	0x000014d0
        /*00f4*/ 	.word	0x000000ff
        /*00f8*/ 	.word	0x00000000
        /*00fc*/ 	.short	0x010a
        /*00fe*/ 	.byte	0x06
	.zero		1


	//   ....[9]....
        /*0100*/ 	.word	0x00001510
        /*0104*/ 	.word	0x000000ff
        /*0108*/ 	.word	0x00000000
        /*010c*/ 	.short	0x010a
        /*010e*/ 	.byte	0x06
	.zero		1


	//   ....[10]....
        /*0110*/ 	.word	0x00001f00
        /*0114*/ 	.word	0x000000ff
        /*0118*/ 	.word	0x00000000
        /*011c*/ 	.short	0x010a
        /*011e*/ 	.byte	0x0c
	.zero		1


	//   ....[11]....
        /*0120*/ 	.word	0x00001f40
        /*0124*/ 	.word	0x000000ff
        /*0128*/ 	.word	0x00000000
        /*012c*/ 	.short	0x010a
        /*012e*/ 	.byte	0x0c
	.zero		1


	//   ....[12]....
        /*0130*/ 	.word	0x00002630
        /*0134*/ 	.word	0x000000ff
        /*0138*/ 	.word	0x00000000
        /*013c*/ 	.short	0x0101
        /*013e*/ 	.byte	0x08
	.zero		1


	//   ....[13]....
        /*0140*/ 	.word	0x00002c80
        /*0144*/ 	.word	0x000000ff
        /*0148*/ 	.word	0x00000000
        /*014c*/ 	.short	0x0101
        /*014e*/ 	.byte	0x08
	.zero		1


	//   ....[14]....
        /*0150*/ 	.word	0x00008610
        /*0154*/ 	.word	0x00000013
        /*0158*/ 	.word	0x00000018
        /*015c*/ 	.short	0x010a
        /*015e*/ 	.byte	0x3f
	.zero		1


	//   ....[15]....
        /*0160*/ 	.word	0x00008990
        /*0164*/ 	.word	0x00000008
        /*0168*/ 	.word	0x00000048
        /*016c*/ 	.short	0x0101
        /*016e*/ 	.byte	0x3f
	.zero		1


	//   ....[16]....
        /*0170*/ 	.word	0x000090a0
        /*0174*/ 	.word	0x00000004
        /*0178*/ 	.word	0x00000000
        /*017c*/ 	.short	0x010a
        /*017e*/ 	.byte	0x3f
	.zero		1


	//   ....[17]....
        /*0180*/ 	.word	0x00009120
        /*0184*/ 	.word	0x00000006
        /*0188*/ 	.word	0x00000000
        /*018c*/ 	.short	0x010a
        /*018e*/ 	.byte	0x3f
	.zero		1


	//   ....[18]....
        /*0190*/ 	.word	0x000091b0
        /*0194*/ 	.word	0x00000003
        /*0198*/ 	.word	0x00000000
        /*019c*/ 	.short	0x010a
        /*019e*/ 	.byte	0x3f
	.zero		1


	//   ....[19]....
        /*01a0*/ 	.word	0x00009220
        /*01a4*/ 	.word	0x0000000b
        /*01a8*/ 	.word	0x00000000
        /*01ac*/ 	.short	0x010a
        /*01ae*/ 	.byte	0x3f
	.zero		1


	//   ....[20]....
        /*01b0*/ 	.word	0x00009280
        /*01b4*/ 	.word	0x0000008c
        /*01b8*/ 	.word	0x00000000
        /*01bc*/ 	.short	0x010a
        /*01be*/ 	.byte	0x3f
	.zero		1


	//   ....[21]....
        /*01c0*/ 	.word	0x00009350
        /*01c4*/ 	.word	0x00000013
        /*01c8*/ 	.word	0x00000018
        /*01cc*/ 	.short	0x010a
        /*01ce*/ 	.byte	0x3f
	.zero		1


	//   ....[22]....
        /*01d0*/ 	.word	0x00009430
        /*01d4*/ 	.word	0x00000004
        /*01d8*/ 	.word	0x00000000
        /*01dc*/ 	.short	0x010a
        /*01de*/ 	.byte	0x3f
	.zero		1


	//   ....[23]....
        /*01e0*/ 	.word	0x00009480
        /*01e4*/ 	.word	0x00000006
        /*01e8*/ 	.word	0x00000000
        /*01ec*/ 	.short	0x010a
        /*01ee*/ 	.byte	0x3f
	.zero		1


	//----- nvinfo : EIATTR_NUM_MBARRIERS
	.align		4
.L_28:
        /*01f0*/ 	.byte	0x03, 0x38
        /*01f2*/ 	.short	0x0008


	//----- nvinfo : EIATTR_EXIT_INSTR_OFFSETS
	.align		4
        /*01f4*/ 	.byte	0x04, 0x1c
        /*01f6*/ 	.short	(.L_30 - .L_29)


	//   ....[0]....
.L_29:
        /*01f8*/ 	.word	0x000005b0


	//   ....[1]....
        /*01fc*/ 	.word	0x00000e70


	//   ....[2]....
        /*0200*/ 	.word	0x00007c80


	//   ....[3]....
        /*0204*/ 	.word	0x000082b0


	//   ....[4]....
        /*0208*/ 	.word	0x00009200


	//----- nvinfo : EIATTR_MAX_THREADS
	.align		4
.L_30:
        /*020c*/ 	.byte	0x04, 0x05
        /*020e*/ 	.short	(.L_32 - .L_31)
.L_31:
        /*0210*/ 	.word	0x00000180
        /*0214*/ 	.word	0x00000001
        /*0218*/ 	.word	0x00000001


	//----- nvinfo : EIATTR_CRS_STACK_SIZE
	.align		4
.L_32:
        /*021c*/ 	.byte	0x04, 0x1e
        /*021e*/ 	.short	(.L_34 - .L_33)
.L_33:
        /*0220*/ 	.word	0x00000000


	//----- nvinfo : EIATTR_CBANK_PARAM_SIZE
	.align		4
.L_34:
        /*0224*/ 	.byte	0x03, 0x19
        /*0226*/ 	.short	0x0470


	//----- nvinfo : EIATTR_PARAM_CBANK
	.align		4
        /*0228*/ 	.byte	0x04, 0x0a
        /*022a*/ 	.short	(.L_36 - .L_35)
	.align		4
.L_35:
        /*022c*/ 	.word	index@(.nv.constant0._ZN7cutlass13device_kernelINS_4gemm6kernel13GemmUniversalIN4cute5tupleIJiiiiEEENS1_10collective13CollectiveMmaINS1_37MainloopSm90TmaGmmaWarpSpecializedFP8ILi3ENS5_IJNS4_1CILi1EEESB_SB_EEENS1_35KernelTmaWarpSpecializedCooperativeEEENS5_IJNSA_ILi128EEESF_SF_EEENS_12float_e5m2_tENS5_IJlSB_lEEESH_SI_NS4_8TiledMMAINS4_8MMA_AtomIJNS4_4SM904GMMA31MMA_64x128x32_F32E5M2E5M2_SS_TNILNSM_7ScaleInE1ELSO_1EEEEEENS4_6LayoutINS5_IJNSA_ILi2EEESB_SB_EEENS5_IJSB_NSA_ILi0EEESU_EEEEENS5_IJNS4_10UnderscoreESX_SX_EEEEENS4_13SM90_TMA_LOADENS4_14ComposedLayoutINS4_7SwizzleILi3ELi4ELi3EEENS4_18smem_ptr_flag_bitsILi8EEENSR_INS5_IJNSA_ILi8EEESF_EEENS5_IJSF_SB_EEEEEEEvNS4_8identityES10_S1A_vS1B_EENS_8epilogue10collective6detail29Sm90TmaWarpSpecializedAdapterINS1E_15DefaultEpilogueISH_SI_SI_NS1D_6thread17LinearCombinationISH_Li1EffLNS1I_9ScaleType4KindE0ELNS_15FloatRoundStyleE2ESH_EENS1_15EpilogueDefaultEEEEEvvEEEEvNT_6ParamsE)
        /*0230*/ 	.short	0x0210
        /*0232*/ 	.short	0x0470


	//----- nvinfo : EIATTR_SW_WAR
	.align		4
.L_36:
        /*0234*/ 	.byte	0x04, 0x36
        /*0236*/ 	.short	(.L_38 - .L_37)
.L_37:
        /*0238*/ 	.word	0x00000008
.L_38:


//--------------------- .nv.callgraph             --------------------------
	.section	.nv.callgraph,"",@"SHT_CUDA_CALLGRAPH"
	.align	4
	.sectionentsize	8
	.align		4
        /*0000*/ 	.word	0x00000000
	.align		4
        /*0004*/ 	.word	0xffffffff
	.align		4
        /*0008*/ 	.word	0x00000000
	.align		4
        /*000c*/ 	.word	0xfffffffe
	.align		4
        /*0010*/ 	.word	0x00000000
	.align		4
        /*0014*/ 	.word	0xfffffffd
	.align		4
        /*0018*/ 	.word	0x00000000
	.align		4
        /*001c*/ 	.word	0xfffffffc


//--------------------- .nv.constant4             --------------------------
	.section	.nv.constant4,"a",@progbits
	.align	8
	.align		8
.nv.constant4:
        /*0000*/ 	.dword	_ZN39_INTERNAL_5898bf39_4_k_cu_93aff5a4_43274cuda3std3__45__cpo5beginE
	.align		8
        /*0008*/ 	.dword	_ZN39_INTERNAL_5898bf39_4_k_cu_93aff5a4_43274cuda3std3__45__cpo3endE
	.align		8
        /*0010*/ 	.dword	_ZN39_INTERNAL_5898bf39_4_k_cu_93aff5a4_43274cuda3std3__45__cpo6cbeginE
	.align		8
        /*0018*/ 	.dword	_ZN39_INTERNAL_5898bf39_4_k_cu_93aff5a4_43274cuda3std3__45__cpo4cendE
	.align		8
        /*0020*/ 	.dword	_ZN39_INTERNAL_5898bf39_4_k_cu_93aff5a4_43274cuda3std3__441_GLOBAL__N__5898bf39_4_k_cu_93aff5a4_43276ignoreE
	.align		8
        /*0028*/ 	.dword	_ZN39_INTERNAL_5898bf39_4_k_cu_93aff5a4_43274cuda3std3__419piecewise_constructE
	.align		8
        /*0030*/ 	.dword	_ZN39_INTERNAL_5898bf39_4_k_cu_93aff5a4_43274cuda3std3__48in_placeE
	.align		8
        /*0038*/ 	.dword	_ZN39_INTERNAL_5898bf39_4_k_cu_93aff5a4_43274cuda3std6ranges3__45__cpo4swapE
	.align		8
        /*0040*/ 	.dword	_ZN39_INTERNAL_5898bf39_4_k_cu_93aff5a4_43274cuda3std6ranges3__45__cpo9iter_moveE
	.align		8
        /*0048*/ 	.dword	_ZN39_INTERNAL_5898bf39_4_k_cu_93aff5a4_43274cute7productE
	.align		8
        /*0050*/ 	.dword	_ZN39_INTERNAL_5898bf39_4_k_cu_93aff5a4_43274cute1_E


//--------------------- .text._ZN7cutlass13device_kernelINS_4gemm6kernel13GemmUniversalIN4cute5tupleIJiiiiEEENS1_10collective13CollectiveMmaINS1_37MainloopSm90TmaGmmaWarpSpecializedFP8ILi3ENS5_IJNS4_1CILi1EEESB_SB_EEENS1_35KernelTmaWarpSpecializedCooperativeEEENS5_IJNSA_ILi128EEESF_SF_EEENS_12float_e5m2_tENS5_IJlSB_lEEESH_SI_NS4_8TiledMMAINS4_8MMA_AtomIJNS4_4SM904GMMA31MMA_64x128x32_F32E5M2E5M2_SS_TNILNSM_7ScaleInE1ELSO_1EEEEEENS4_6LayoutINS5_IJNSA_ILi2EEESB_SB_EEENS5_IJSB_NSA_ILi0EEESU_EEEEENS5_IJNS4_10UnderscoreESX_SX_EEEEENS4_13SM90_TMA_LOADENS4_14ComposedLayoutINS4_7SwizzleILi3ELi4ELi3EEENS4_18smem_ptr_flag_bitsILi8EEENSR_INS5_IJNSA_ILi8EEESF_EEENS5_IJSF_SB_EEEEEEEvNS4_8identityES10_S1A_vS1B_EENS_8epilogue10collective6detail29Sm90TmaWarpSpecializedAdapterINS1E_15DefaultEpilogueISH_SI_SI_NS1D_6thread17LinearCombinationISH_Li1EffLNS1I_9ScaleType4KindE0ELNS_15FloatRoundStyleE2ESH_EENS1_15EpilogueDefaultEEEEEvvEEEEvNT_6ParamsE --------------------------
	.section	.text._ZN7cutlass13device_kernelINS_4gemm6kernel13GemmUniversalIN4cute5tupleIJiiiiEEENS1_10collective13CollectiveMmaINS1_37MainloopSm90TmaGmmaWarpSpecializedFP8ILi3ENS5_IJNS4_1CILi1EEESB_SB_EEENS1_35KernelTmaWarpSpecializedCooperativeEEENS5_IJNSA_ILi128EEESF_SF_EEENS_12float_e5m2_tENS5_IJlSB_lEEESH_SI_NS4_8TiledMMAINS4_8MMA_AtomIJNS4_4SM904GMMA31MMA_64x128x32_F32E5M2E5M2_SS_TNILNSM_7ScaleInE1ELSO_1EEEEEENS4_6LayoutINS5_IJNSA_ILi2EEESB_SB_EEENS5_IJSB_NSA_ILi0EEESU_EEEEENS5_IJNS4_10UnderscoreESX_SX_EEEEENS4_13SM90_TMA_LOADENS4_14ComposedLayoutINS4_7SwizzleILi3ELi4ELi3EEENS4_18smem_ptr_flag_bitsILi8EEENSR_INS5_IJNSA_ILi8EEESF_EEENS5_IJSF_SB_EEEEEEEvNS4_8identityES10_S1A_vS1B_EENS_8epilogue10collective6detail29Sm90TmaWarpSpecializedAdapterINS1E_15DefaultEpilogueISH_SI_SI_NS1D_6thread17LinearCombinationISH_Li1EffLNS1I_9ScaleType4KindE0ELNS_15FloatRoundStyleE2ESH_EENS1_15EpilogueDefaultEEEEEvvEEEEvNT_6ParamsE,"ax",@progbits
	.align	128
.text._ZN7cutlass13device_kernelINS_4gemm6kernel13GemmUniversalIN4cute5tupleIJiiiiEEENS1_10collective13CollectiveMmaINS1_37MainloopSm90TmaGmmaWarpSpecializedFP8ILi3ENS5_IJNS4_1CILi1EEESB_SB_EEENS1_35KernelTmaWarpSpecializedCooperativeEEENS5_IJNSA_ILi128EEESF_SF_EEENS_12float_e5m2_tENS5_IJlSB_lEEESH_SI_NS4_8TiledMMAINS4_8MMA_AtomIJNS4_4SM904GMMA31MMA_64x128x32_F32E5M2E5M2_SS_TNILNSM_7ScaleInE1ELSO_1EEEEEENS4_6LayoutINS5_IJNSA_ILi2EEESB_SB_EEENS5_IJSB_NSA_ILi0EEESU_EEEEENS5_IJNS4_10UnderscoreESX_SX_EEEEENS4_13SM90_TMA_LOADENS4_14ComposedLayoutINS4_7SwizzleILi3ELi4ELi3EEENS4_18smem_ptr_flag_bitsILi8EEENSR_INS5_IJNSA_ILi8EEESF_EEENS5_IJSF_SB_EEEEEEEvNS4_8identityES10_S1A_vS1B_EENS_8epilogue10collective6detail29Sm90TmaWarpSpecializedAdapterINS1E_15DefaultEpilogueISH_SI_SI_NS1D_6thread17LinearCombinationISH_Li1EffLNS1I_9ScaleType4KindE0ELNS_15FloatRoundStyleE2ESH_EENS1_15EpilogueDefaultEEEEEvvEEEEvNT_6ParamsE:
        .type           _ZN7cutlass13device_kernelINS_4gemm6kernel13GemmUniversalIN4cute5tupleIJiiiiEEENS1_10collective13CollectiveMmaINS1_37MainloopSm90TmaGmmaWarpSpecializedFP8ILi3ENS5_IJNS4_1CILi1EEESB_SB_EEENS1_35KernelTmaWarpSpecializedCooperativeEEENS5_IJNSA_ILi128EEESF_SF_EEENS_12float_e5m2_tENS5_IJlSB_lEEESH_SI_NS4_8TiledMMAINS4_8MMA_AtomIJNS4_4SM904GMMA31MMA_64x128x32_F32E5M2E5M2_SS_TNILNSM_7ScaleInE1ELSO_1EEEEEENS4_6LayoutINS5_IJNSA_ILi2EEESB_SB_EEENS5_IJSB_NSA_ILi0EEESU_EEEEENS5_IJNS4_10UnderscoreESX_SX_EEEEENS4_13SM90_TMA_LOADENS4_14ComposedLayoutINS4_7SwizzleILi3ELi4ELi3EEENS4_18smem_ptr_flag_bitsILi8EEENSR_INS5_IJNSA_ILi8EEESF_EEENS5_IJSF_SB_EEEEEEEvNS4_8identityES10_S1A_vS1B_EENS_8epilogue10collective6detail29Sm90TmaWarpSpecializedAdapterINS1E_15DefaultEpilogueISH_SI_SI_NS1D_6thread17LinearCombinationISH_Li1EffLNS1I_9ScaleType4KindE0ELNS_15FloatRoundStyleE2ESH_EENS1_15EpilogueDefaultEEEEEvvEEEEvNT_6ParamsE,@function
        .size           _ZN7cutlass13device_kernelINS_4gemm6kernel13GemmUniversalIN4cute5tupleIJiiiiEEENS1_10collective13CollectiveMmaINS1_37MainloopSm90TmaGmmaWarpSpecializedFP8ILi3ENS5_IJNS4_1CILi1EEESB_SB_EEENS1_35KernelTmaWarpSpecializedCooperativeEEENS5_IJNSA_ILi128EEESF_SF_EEENS_12float_e5m2_tENS5_IJlSB_lEEESH_SI_NS4_8TiledMMAINS4_8MMA_AtomIJNS4_4SM904GMMA31MMA_64x128x32_F32E5M2E5M2_SS_TNILNSM_7ScaleInE1ELSO_1EEEEEENS4_6LayoutINS5_IJNSA_ILi2EEESB_SB_EEENS5_IJSB_NSA_ILi0EEESU_EEEEENS5_IJNS4_10UnderscoreESX_SX_EEEEENS4_13SM90_TMA_LOADENS4_14ComposedLayoutINS4_7SwizzleILi3ELi4ELi3EEENS4_18smem_ptr_flag_bitsILi8EEENSR_INS5_IJNSA_ILi8EEESF_EEENS5_IJSF_SB_EEEEEEEvNS4_8identityES10_S1A_vS1B_EENS_8epilogue10collective6detail29Sm90TmaWarpSpecializedAdapterINS1E_15DefaultEpilogueISH_SI_SI_NS1D_6thread17LinearCombinationISH_Li1EffLNS1I_9ScaleType4KindE0ELNS_15FloatRoundStyleE2ESH_EENS1_15EpilogueDefaultEEEEEvvEEEEvNT_6ParamsE,(.L_x_199 - _ZN7cutlass13device_kernelINS_4gemm6kernel13GemmUniversalIN4cute5tupleIJiiiiEEENS1_10collective13CollectiveMmaINS1_37MainloopSm90TmaGmmaWarpSpecializedFP8ILi3ENS5_IJNS4_1CILi1EEESB_SB_EEENS1_35KernelTmaWarpSpecializedCooperativeEEENS5_IJNSA_ILi128EEESF_SF_EEENS_12float_e5m2_tENS5_IJlSB_lEEESH_SI_NS4_8TiledMMAINS4_8MMA_AtomIJNS4_4SM904GMMA31MMA_64x128x32_F32E5M2E5M2_SS_TNILNSM_7ScaleInE1ELSO_1EEEEEENS4_6LayoutINS5_IJNSA_ILi2EEESB_SB_EEENS5_IJSB_NSA_ILi0EEESU_EEEEENS5_IJNS4_10UnderscoreESX_SX_EEEEENS4_13SM90_TMA_LOADENS4_14ComposedLayoutINS4_7SwizzleILi3ELi4ELi3EEENS4_18smem_ptr_flag_bitsILi8EEENSR_INS5_IJNSA_ILi8EEESF_EEENS5_IJSF_SB_EEEEEEEvNS4_8identityES10_S1A_vS1B_EENS_8epilogue10collective6detail29Sm90TmaWarpSpecializedAdapterINS1E_15DefaultEpilogueISH_SI_SI_NS1D_6thread17LinearCombinationISH_Li1EffLNS1I_9ScaleType4KindE0ELNS_15FloatRoundStyleE2ESH_EENS1_15EpilogueDefaultEEEEEvvEEEEvNT_6ParamsE)
        .other          _ZN7cutlass13device_kernelINS_4gemm6kernel13GemmUniversalIN4cute5tupleIJiiiiEEENS1_10collective13CollectiveMmaINS1_37MainloopSm90TmaGmmaWarpSpecializedFP8ILi3ENS5_IJNS4_1CILi1EEESB_SB_EEENS1_35KernelTmaWarpSpecializedCooperativeEEENS5_IJNSA_ILi128EEESF_SF_EEENS_12float_e5m2_tENS5_IJlSB_lEEESH_SI_NS4_8TiledMMAINS4_8MMA_AtomIJNS4_4SM904GMMA31MMA_64x128x32_F32E5M2E5M2_SS_TNILNSM_7ScaleInE1ELSO_1EEEEEENS4_6LayoutINS5_IJNSA_ILi2EEESB_SB_EEENS5_IJSB_NSA_ILi0EEESU_EEEEENS5_IJNS4_10UnderscoreESX_SX_EEEEENS4_13SM90_TMA_LOADENS4_14ComposedLayoutINS4_7SwizzleILi3ELi4ELi3EEENS4_18smem_ptr_flag_bitsILi8EEENSR_INS5_IJNSA_ILi8EEESF_EEENS5_IJSF_SB_EEEEEEEvNS4_8identityES10_S1A_vS1B_EENS_8epilogue10collective6detail29Sm90TmaWarpSpecializedAdapterINS1E_15DefaultEpilogueISH_SI_SI_NS1D_6thread17LinearCombinationISH_Li1EffLNS1I_9ScaleType4KindE0ELNS_15FloatRoundStyleE2ESH_EENS1_15EpilogueDefaultEEEEEvvEEEEvNT_6ParamsE,@"STO_CUDA_ENTRY STV_DEFAULT"
_ZN7cutlass13device_kernelINS_4gemm6kernel13GemmUniversalIN4cute5tupleIJiiiiEEENS1_10collective13CollectiveMmaINS1_37MainloopSm90TmaGmmaWarpSpecializedFP8ILi3ENS5_IJNS4_1CILi1EEESB_SB_EEENS1_35KernelTmaWarpSpecializedCooperativeEEENS5_IJNSA_ILi128EEESF_SF_EEENS_12float_e5m2_tENS5_IJlSB_lEEESH_SI_NS4_8TiledMMAINS4_8MMA_AtomIJNS4_4SM904GMMA31MMA_64x128x32_F32E5M2E5M2_SS_TNILNSM_7ScaleInE1ELSO_1EEEEEENS4_6LayoutINS5_IJNSA_ILi2EEESB_SB_EEENS5_IJSB_NSA_ILi0EEESU_EEEEENS5_IJNS4_10UnderscoreESX_SX_EEEEENS4_13SM90_TMA_LOADENS4_14ComposedLayoutINS4_7SwizzleILi3ELi4ELi3EEENS4_18smem_ptr_flag_bitsILi8EEENSR_INS5_IJNSA_ILi8EEESF_EEENS5_IJSF_SB_EEEEEEEvNS4_8identityES10_S1A_vS1B_EENS_8epilogue10collective6detail29Sm90TmaWarpSpecializedAdapterINS1E_15DefaultEpilogueISH_SI_SI_NS1D_6thread17LinearCombinationISH_Li1EffLNS1I_9ScaleType4KindE0ELNS_15FloatRoundStyleE2ESH_EENS1_15EpilogueDefaultEEEEEvvEEEEvNT_6ParamsE:
[----:B------:R-:W-:Y:S01]  /*0000*/  LDC R1, c[0x0][0x28] ;  /* 0x00000a00ff017b82 */ /* 0x000fe20000000800 */
[----:B------:R-:W0:Y:S01]  /*0010*/  S2R R0, SR_TID.X ;  /* 0x0000000000007919 */ /* 0x000e220000002100 */
[----:B------:R-:W-:Y:S01]  /*0020*/  ELECT P0, URZ, PT ;  /* 0x00000000003f782f */ /* 0x000fe20003800000 */
[----:B------:R-:W-:Y:S01]  /*0030*/  BSSY B0, `(.L_x_0) ;  /* 0x000000f000007945 */ /* 0x000fe20003800000 */
[--C-:B0-----:R-:W-:Y:S02]  /*0040*/  SHF.R.U32.HI R2, RZ, 0x5, R0.reuse ;  /* 0x00000005ff027819 */ /* 0x101fe40000011600 */
[----:B------:R-:W-:-:S03]  /*0050*/  SHF.R.U32.HI R3, RZ, 0x7, R0 ;  /* 0x00000007ff037819 */ /* 0x000fc60000011600 */
[----:B------:R-:W0:Y:S04]  /*0060*/  SHFL.IDX PT, R5, R2, RZ, 0x1f ;  /* 0x00001fff02057589 */ /* 0x000e2800000e0000 */
[----:B------:R1:W2:Y:S01]  /*0070*/  SHFL.IDX PT, R6, R3, RZ, 0x1f ;  /* 0x00001fff03067589 */ /* 0x0002a200000e0000 */
[----:B0-----:R-:W-:-:S13]  /*0080*/  ISETP.NE.OR P0, PT, R5, RZ, !P0 ;  /* 0x000000ff0500720c */ /* 0x001fda0004705670 */
[----:B-12---:R-:W-:Y:S05]  /*0090*/  @P0 BRA `(.L_x_1) ;  /* 0x0000000000200947 */ /* 0x006fea0003800000 */
[----:B------:R-:W-:Y:S02]  /*00a0*/  ULDC.64 UR4, c[0x0][0x198] ;  /* 0x0000660000047ab9 */ /* 0x000fe40000000a00 */
[----:B------:R-:W-:Y:S02]  /*00b0*/  UIADD3 UR6, UP0, UR4, 0xf0, URZ ;  /* 0x000000f004067890 */ /* 0x000fe4000ff1e03f */
[----:B------:R-:W-:Y:S02]  /*00c0*/  UIADD3 UR4, UP1, UR4, 0x1f0, URZ ;  /* 0x000001f004047890 */ /* 0x000fe4000ff3e03f */
[----:B------:R-:W-:Y:S02]  /*00d0*/  UIADD3.X UR7, URZ, UR5, URZ, UP0, !UPT ;  /* 0x000000053f077290 */ /* 0x000fe400087fe43f */
[----:B------:R-:W-:-:S07]  /*00e0*/  UIADD3.X UR5, URZ, UR5, URZ, UP1, !UPT ;  /* 0x000000053f057290 */ /* 0x000fce0008ffe43f */
[----:B------:R0:W-:Y:S02]  /*00f0*/  UTMACCTL.PF [UR6] ;  /* 0x00000000060079b9 */ /* 0x0001e40008040000 */
[----:B------:R0:W-:Y:S02]  /*0100*/  UTMACCTL.PF [UR4] ;  /* 0x00000000040079b9 */ /* 0x0001e40008040000 */
[----:B0-----:R-:W-:Y:S01]  /*0110*/  NOP ;  /* 0x0000000000007918 */ /* 0x001fe20000000000 */
.L_x_1:
[----:B------:R-:W-:Y:S05]  /*0120*/  BSYNC B0 ;  /* 0x0000000000007941 */ /* 0x000fea0003800000 */
.L_x_0:
[----:B------:R-:W0:Y:S02]  /*0130*/  SHFL.IDX PT, R3, R2, RZ, 0x1f ;  /* 0x00001fff02037589 */ /* 0x000e2400000e0000 */
[----:B0-----:R-:W-:-:S13]  /*0140*/  ISETP.NE.AND P0, PT, R3, RZ, PT ;  /* 0x000000ff0300720c */ /* 0x001fda0003f05270 */
[----:B------:R-:W-:Y:S05]  /*0150*/  @P0 BRA `(.L_x_2) ;  /* 0x0000000000500947 */ /* 0x000fea0003800000 */
[----:B------:R-:W0:Y:S01]  /*0160*/  S2UR UR8, SR_CgaCtaId ;  /* 0x00000000000879c3 */ /* 0x000e220000008800 */
[----:B------:R-:W-:Y:S01]  /*0170*/  UMOV UR4, 0x400 ;  /* 0x0000040000047882 */ /* 0x000fe20000000000 */
[----:B------:R-:W-:Y:S01]  /*0180*/  UMOV UR5, 0x1 ;  /* 0x0000000100057882 */ /* 0x000fe20000000000 */
[----:B------:R-:W-:Y:S01]  /*0190*/  UMOV UR6, 0x100 ;  /* 0x0000010000067882 */ /* 0x000fe20000000000 */
[----:B------:R-:W-:Y:S01]  /*01a0*/  ELECT P0, URZ, PT ;  /* 0x00000000003f782f */ /* 0x000fe20003800000 */
[----:B------:R-:W-:-:S04]  /*01b0*/  UIADD3 UR6, -UR6, 0x100000, URZ ;  /* 0x0010000006067890 */ /* 0x000fc8000fffe13f */
[----:B------:R-:W-:Y:S02]  /*01c0*/  USHF.L.U32 UR7, UR6, 0xb, URZ ;  /* 0x0000000b06077899 */ /* 0x000fe4000800063f */
[----:B------:R-:W-:Y:S02]  /*01d0*/  USHF.L.U32 UR6, UR6, 0x1, URZ ;  /* 0x0000000106067899 */ /* 0x000fe4000800063f */
[----:B0-----:R-:W-:Y:S02]  /*01e0*/  ULEA UR8, UR8, UR4, 0x18 ;  /* 0x0000000408087291 */ /* 0x001fe4000f8ec03f */
[----:B------:R-:W-:-:S04]  /*01f0*/  UIADD3 UR4, -UR5, 0x100000, URZ ;  /* 0x0010000005047890 */ /* 0x000fc8000fffe13f */
[----:B------:R-:W-:Y:S02]  /*0200*/  USHF.L.U32 UR5, UR4, 0xb, URZ ;  /* 0x0000000b04057899 */ /* 0x000fe4000800063f */
[----:B------:R-:W-:Y:S01]  /*0210*/  USHF.L.U32 UR4, UR4, 0x1, URZ ;  /* 0x0000000104047899 */ /* 0x000fe2000800063f */
[----:B------:R-:W0:Y:S11]  /*0220*/  FENCE.VIEW.ASYNC.S ;  /* 0x00000000000073c6 */ /* 0x000e360000000000 */
[----:B0-----:R0:W1:Y:S01]  /*0230*/  SYNCS.EXCH.64 URZ, [UR8], UR4 ;  /* 0x00000004083f75b2 */ /* 0x0010620008000100 */
[----:B------:R0:W2:Y:S01]  /*0240*/  SYNCS.EXCH.64 URZ, [UR8+0x18], UR6 ;  /* 0x00001806083f75b2 */ /* 0x0000a20008000100 */
[----:B------:R0:W3:Y:S01]  /*0250*/  SYNCS.EXCH.64 URZ, [UR8+0x8], UR4 ;  /* 0x00000804083f75b2 */ /* 0x0000e20008000100 */
[----:B------:R0:W4:Y:S01]  /*0260*/  SYNCS.EXCH.64 URZ, [UR8+0x20], UR6 ;  /* 0x00002006083f75b2 */ /* 0x0001220008000100 */
[----:B------:R0:W0:Y:S01]  /*0270*/  SYNCS.EXCH.64 URZ, [UR8+0x10], UR4 ;  /* 0x00001004083f75b2 */ /* 0x0000220008000100 */
[----:B------:R0:W0:Y:S01]  /*0280*/  SYNCS.EXCH.64 URZ, [UR8+0x28], UR6 ;  /* 0x00002806083f75b2 */ /* 0x0000220008000100 */
[----:B------:R-:W-:Y:S01]  /*0290*/  NOP ;  /* 0x0000000000007918 */ /* 0x000fe20000000000 */
.L_x_2:
[----:B------:R-:W5:Y:S01]  /*02a0*/  SHFL.IDX PT, R2, R2, RZ, 0x1f ;  /* 0x00001fff02027589 */ /* 0x000f6200000e0000 */
[----:B------:R-:W1:Y:S01]  /*02b0*/  LDC R3, c[0x0][0x65c] ;  /* 0x00019700ff037b82 */ /* 0x000e620000000800 */
[----:B------:R-:W-:Y:S02]  /*02c0*/  ELECT P0, URZ, PT ;  /* 0x00000000003f782f */ /* 0x000fe40003800000 */
[----:B------:R-:W-:Y:S01]  /*02d0*/  SHF.R.S32.HI R4, RZ, 0x1f, R5 ;  /* 0x0000001fff047819 */ /* 0x000fe20000011405 */
[----:B------:R-:W2:Y:S01]  /*02e0*/  S2R R10, SR_CTAID.Y ;  /* 0x00000000000a7919 */ /* 0x000ea20000002600 */
[----:B0-----:R-:W-:Y:S01]  /*02f0*/  UMOV UR4, 0x20 ;  /* 0x0000002000047882 */ /* 0x001fe20000000000 */
[C---:B------:R-:W-:Y:S01]  /*0300*/  ISETP.NE.AND P3, PT, R6.reuse, RZ, PT ;  /* 0x000000ff0600720c */ /* 0x040fe20003f65270 */
[----:B------:R-:W-:Y:S01]  /*0310*/  VIADD R11, R6, 0xffffffff ;  /* 0xffffffff060b7836 */ /* 0x000fe20000000000 */
[----:B------:R-:W0:Y:S01]  /*0320*/  S2R R8, SR_CTAID.X ;  /* 0x0000000000087919 */ /* 0x000e220000002500 */
[----:B------:R-:W-:Y:S01]  /*0330*/  LEA.HI R4, R4, R5, RZ, 0x2 ;  /* 0x0000000504047211 */ /* 0x000fe200078f10ff */
[----:B------:R-:W-:Y:S01]  /*0340*/  NOP ;  /* 0x0000000000007918 */ /* 0x000fe20000000000 */
[----:B------:R-:W-:Y:S01]  /*0350*/  NOP ;  /* 0x0000000000007918 */ /* 0x000fe20000000000 */
[----:B------:R-:W-:-:S02]  /*0360*/  ISETP.GE.U32.AND P1, PT, R11, 0x2, PT ;  /* 0x000000020b00780c */ /* 0x000fc40003f26070 */
[----:B------:R-:W-:-:S05]  /*0370*/  LOP3.LUT R4, R4, 0xfffffffc, RZ, 0xc0, !PT ;  /* 0xfffffffc04047812 */ /* 0x000fca00078ec0ff */
[----:B------:R-:W-:Y:S01]  /*0380*/  IMAD.IADD R5, R5, 0x1, -R4 ;  /* 0x0000000105057824 */ /* 0x000fe200078e0a04 */
[----:B-----5:R-:W-:Y:S02]  /*0390*/  ISETP.NE.OR P0, PT, R2, RZ, !P0 ;  /* 0x000000ff0200720c */ /* 0x020fe40004705670 */
[----:B-1----:R-:W-:-:S11]  /*03a0*/  ISETP.NE.AND P2, PT, R3, 0x1, PT ;  /* 0x000000010300780c */ /* 0x002fd60003f45270 */
[----:B------:R-:W-:Y:S01]  /*03b0*/  VOTEU.ALL UP0, P0 ;  /* 0x00000000003f7886 */ /* 0x000fe20000000000 */
[----:B------:R-:W-:Y:S01]  /*03c0*/  VOTEU.ALL UP1, P0 ;  /* 0x00000000003f7886 */ /* 0x000fe20000020000 */
[----:B------:R-:W0:Y:S01]  /*03d0*/  @P2 LDC R9, c[0x0][0x10] ;  /* 0x00000400ff092b82 */ /* 0x000e220000000800 */
[----:B--2---:R-:W-:Y:S02]  /*03e0*/  @P2 IMAD.MOV.U32 R2, RZ, RZ, R10 ;  /* 0x000000ffff022224 */ /* 0x004fe400078e000a */
[----:B------:R-:W-:Y:S01]  /*03f0*/  @!UP0 UMOV UR6, 0x400 ;  /* 0x0000040000068882 */ /* 0x000fe20000000000 */
[----:B------:R-:W-:-:S04]  /*0400*/  @!UP0 UIADD3 UR4, -UR4, 0x100000, URZ ;  /* 0x0010000004048890 */ /* 0x000fc8000fffe13f */
[----:B------:R-:W-:Y:S02]  /*0410*/  @!UP0 USHF.L.U32 UR5, UR4, 0xb, URZ ;  /* 0x0000000b04058899 */ /* 0x000fe4000800063f */
[----:B------:R-:W-:Y:S01]  /*0420*/  @!UP0 USHF.L.U32 UR4, UR4, 0x1, URZ ;  /* 0x0000000104048899 */ /* 0x000fe2000800063f */
[----:B------:R-:W-:Y:S02]  /*0430*/  @P2 IMAD.MOV.U32 R3, RZ, RZ, RZ ;  /* 0x000000ffff032224 */ /* 0x000fe400078e00ff */
[----:B------:R-:W-:Y:S01]  /*0440*/  @P2 IMAD.MOV.U32 R13, RZ, RZ, RZ ;  /* 0x000000ffff0d2224 */ /* 0x000fe200078e00ff */
[----:B------:R-:W1:Y:S08]  /*0450*/  @!UP0 S2UR UR7, SR_CgaCtaId ;  /* 0x00000000000789c3 */ /* 0x000e700000008800 */
[----:B------:R-:W2:Y:S01]  /*0460*/  @!P2 LDC R7, c[0x0][0xc] ;  /* 0x00000300ff07ab82 */ /* 0x000ea20000000800 */
[----:B0-----:R-:W-:-:S04]  /*0470*/  @P2 IMAD.WIDE.U32 R2, R8, R9, R2 ;  /* 0x0000000908022225 */ /* 0x001fc800078e0002 */
[----:B------:R-:W-:Y:S02]  /*0480*/  IMAD.MOV.U32 R9, RZ, RZ, RZ ;  /* 0x000000ffff097224 */ /* 0x000fe400078e00ff */
[----:B------:R-:W-:Y:S01]  /*0490*/  @P2 IMAD.IADD R3, R3, 0x1, R13 ;  /* 0x0000000103032824 */ /* 0x000fe200078e020d */
[----:B-1----:R-:W-:Y:S01]  /*04a0*/  @!UP0 ULEA UR6, UR7, UR6, 0x18 ;  /* 0x0000000607068291 */ /* 0x002fe2000f8ec03f */
[----:B------:R-:W-:Y:S01]  /*04b0*/  VOTEU.ALL UP0, P0 ;  /* 0x00000000003f7886 */ /* 0x000fe20000000000 */
[----:B------:R-:W-:-:S04]  /*04c0*/  ISETP.NE.AND P0, PT, R5, 0x3, PT ;  /* 0x000000030500780c */ /* 0x000fc80003f05270 */
[----:B------:R-:W-:-:S04]  /*04d0*/  ISETP.EQ.OR P0, PT, R5, RZ, !P0 ;  /* 0x000000ff0500720c */ /* 0x000fc80004702670 */
[----:B------:R-:W-:Y:S01]  /*04e0*/  ISETP.EQ.AND P0, PT, R6, RZ, P0 ;  /* 0x000000ff0600720c */ /* 0x000fe20000702270 */
[----:B------:R-:W0:Y:S02]  /*04f0*/  FENCE.VIEW.ASYNC.S ;  /* 0x00000000000073c6 */ /* 0x000e240000000000 */
[----:B0-----:R0:W3:Y:S01]  /*0500*/  @!UP0 SYNCS.EXCH.64 URZ, [UR6+0x40], UR4 ;  /* 0x00004004063f85b2 */ /* 0x0010e20008000100 */
[----:B--2---:R-:W-:Y:S01]  /*0510*/  @!P2 IMAD.WIDE.U32 R6, R7, R10, R8 ;  /* 0x0000000a0706a225 */ /* 0x004fe200078e0008 */
[----:B------:R-:W-:-:S03]  /*0520*/  SEL R4, RZ, 0x1, !P0 ;  /* 0x00000001ff047807 */ /* 0x000fc60004000000 */
[----:B------:R-:W-:Y:S02]  /*0530*/  @!P2 IMAD.MOV.U32 R2, RZ, RZ, R6 ;  /* 0x000000ffff02a224 */ /* 0x000fe400078e0006 */
[----:B------:R-:W-:Y:S01]  /*0540*/  @!P2 IMAD.MOV.U32 R3, RZ, RZ, R7 ;  /* 0x000000ffff03a224 */ /* 0x000fe200078e0007 */
[----:B------:R-:W-:Y:S01]  /*0550*/  SEL R4, R4, 0x2, P1 ;  /* 0x0000000204047807 */ /* 0x000fe20000800000 */
[----:B------:R0:W3:Y:S01]  /*0560*/  @!UP1 SYNCS.EXCH.64 URZ, [UR6+0x48], UR4 ;  /* 0x00004804063f95b2 */ /* 0x0000e20008000100 */
[----:B------:R-:W-:Y:S01]  /*0570*/  NOP ;  /* 0x0000000000007918 */ /* 0x000fe20000000000 */
[----:B---34-:R-:W-:Y:S06]  /*0580*/  BAR.SYNC.DEFER_BLOCKING 0x0 ;  /* 0x0000000000007b1d */ /* 0x018fec0000010000 */
[----:B------:R-:W-:Y:S05]  /*0590*/  @!P3 BRA `(.L_x_3) ;  /* 0x0000007400bcb947 */ /* 0x000fea0003800000 */
[----:B------:R-:W-:-:S13]  /*05a0*/  ISETP.GT.U32.AND P0, PT, R11, 0x1, PT ;  /* 0x000000010b00780c */ /* 0x000fda0003f04070 */
[----:B0-----:R-:W-:Y:S05]  /*05b0*/  @P0 EXIT ;  /* 0x000000000000094d */ /* 0x001fea0003800000 */
[----:B------:R-:W-:Y:S01]  /*05c0*/  ULDC.64 UR4, c[0x0][0x650] ;  /* 0x0001940000047ab9 */ /* 0x000fe20000000a00 */
[----:B------:R-:W-:Y:S01]  /*05d0*/  PRMT R12, RZ, 0x7610, R12 ;  /* 0x00007610ff0c7816 */ /* 0x000fe2000000000c */
[----:B------:R-:W-:Y:S01]  /*05e0*/  IMAD.MOV.U32 R6, RZ, RZ, -0x1 ;  /* 0xffffffffff067424 */ /* 0x000fe200078e00ff */
[----:B------:R-:W-:Y:S01]  /*05f0*/  ISETP.GE.U32.AND P0, PT, R2, UR4, PT ;  /* 0x0000000402007c0c */ /* 0x000fe2000bf06070 */
[----:B------:R-:W-:Y:S02]  /*0600*/  IMAD.MOV.U32 R7, RZ, RZ, -0x1 ;  /* 0xffffffffff077424 */ /* 0x000fe400078e00ff */
[----:B------:R-:W-:Y:S01]  /*0610*/  IMAD.MOV.U32 R5, RZ, RZ, -0x1 ;  /* 0xffffffffff057424 */ /* 0x000fe200078e00ff */
[----:B------:R-:W-:-:S13]  /*0620*/  ISETP.GE.U32.AND.EX P0, PT, R3, UR5, PT, P0 ;  /* 0x0000000503007c0c */ /* 0x000fda000bf06100 */
[----:B------:R-:W-:Y:S05]  /*0630*/  @P0 BRA `(.L_x_4) ;  /* 0x00000004005c0947 */ /* 0x000fea0003800000 */
[----:B------:R-:W0:Y:S01]  /*0640*/  LDC.64 R16, c[0x0][0x628] ;  /* 0x00018a00ff107b82 */ /* 0x000e220000000a00 */
[----:B------:R-:W-:Y:S02]  /*0650*/  IMAD.MOV.U32 R6, RZ, RZ, R2 ;  /* 0x000000ffff067224 */ /* 0x000fe400078e0002 */
[----:B------:R-:W-:-:S05]  /*0660*/  IMAD.MOV.U32 R7, RZ, RZ, R3 ;  /* 0x000000ffff077224 */ /* 0x000fca00078e0003 */
[----:B------:R-:W1:Y:S08]  /*0670*/  LDC R18, c[0x0][0x630] ;  /* 0x00018c00ff127b82 */ /* 0x000e700000000800 */
[----:B------:R-:W2:Y:S01]  /*0680*/  LDC.64 R20, c[0x0][0x620] ;  /* 0x00018800ff147b82 */ /* 0x000ea20000000a00 */
[----:B0-----:R-:W-:-:S04]  /*0690*/  ISETP.NE.U32.AND P0, PT, R16, RZ, PT ;  /* 0x000000ff1000720c */ /* 0x001fc80003f05070 */
[----:B------:R-:W-:-:S13]  /*06a0*/  ISETP.NE.AND.EX P0, PT, R17, RZ, PT, P0 ;  /* 0x000000ff1100720c */ /* 0x000fda0003f05300 */
[----:B-12---:R-:W-:Y:S05]  /*06b0*/  @!P0 BRA `(.L_x_5) ;  /* 0x0000000000288947 */ /* 0x006fea0003800000 */
[----:B------:R-:W0:Y:S02]  /*06c0*/  LDC R5, c[0x0][0x634] ;  /* 0x00018d00ff057b82 */ /* 0x000e240000000800 */
[----:B0-----:R-:W-:-:S05]  /*06d0*/  IADD3 R5, P0, R2, R5, RZ ;  /* 0x0000000502057210 */ /* 0x001fca0007f1e0ff */
[----:B------:R-:W-:-:S04]  /*06e0*/  IMAD.X R11, RZ, RZ, R3, P0 ;  /* 0x000000ffff0b7224 */ /* 0x000fc800000e0603 */
[----:B------:R-:W-:-:S04]  /*06f0*/  IMAD.WIDE.U32 R6, R11, R16, RZ ;  /* 0x000000100b067225 */ /* 0x000fc800078e00ff */
[----:B------:R-:W-:-:S04]  /*0700*/  IMAD.WIDE.U32 R12, P0, R5, R17, R6 ;  /* 0x00000011050c7225 */ /* 0x000fc80007800006 */
[----:B------:R-:W-:-:S04]  /*0710*/  IMAD.WIDE.U32 R6, R5, R16, RZ ;  /* 0x0000001005067225 */ /* 0x000fc800078e00ff */
[----:B------:R-:W-:Y:S01]  /*0720*/  IMAD.X R15, RZ, RZ, RZ, P0 ;  /* 0x000000ffff0f7224 */ /* 0x000fe200000e06ff */
[----:B------:R-:W-:Y:S01]  /*0730*/  IADD3 RZ, P0, R7, R12, RZ ;  /* 0x0000000c07ff7210 */ /* 0x000fe20007f1e0ff */
[----:B------:R-:W-:-:S04]  /*0740*/  IMAD.MOV.U32 R14, RZ, RZ, R13 ;  /* 0x000000ffff0e7224 */ /* 0x000fc800078e000d */
[----:B------:R-:W-:-:S08]  /*0750*/  IMAD.WIDE.U32.X R6, R11, R17, R14, P0 ;  /* 0x000000110b067225 */ /* 0x000fd000000e040e */
.L_x_5:
[--C-:B------:R-:W-:Y:S01]  /*0760*/  SHF.R.U64 R26, R6, R18, R7.reuse ;  /* 0x00000012061a7219 */ /* 0x100fe20000001207 */
[----:B------:R-:W0:Y:S01]  /*0770*/  LDC.64 R22, c[0x0][0x640] ;  /* 0x00019000ff167b82 */ /* 0x000e220000000a00 */
[----:B------:R-:W-:Y:S01]  /*0780*/  I2FP.F32.U32 R5, R8 ;  /* 0x0000000800057245 */ /* 0x000fe20000201000 */
[----:B------:R-:W-:Y:S01]  /*0790*/  ULDC UR4, c[0x0][0x150] ;  /* 0x0000540000047ab9 */ /* 0x000fe20000000800 */
[----:B------:R-:W-:Y:S02]  /*07a0*/  SHF.R.U32.HI R6, RZ, R18, R7 ;  /* 0x00000012ff067219 */ /* 0x000fe40000011607 */
[----:B------:R-:W-:Y:S01]  /*07b0*/  IADD3 R11, P0, RZ, -R26, RZ ;  /* 0x8000001aff0b7210 */ /* 0x000fe20007f1e0ff */
[----:B------:R-:W-:Y:S01]  /*07c0*/  FMUL R5, R5, UR4 ;  /* 0x0000000405057c20 */ /* 0x000fe20008400000 */
[----:B------:R-:W-:Y:S01]  /*07d0*/  ULDC UR4, c[0x0][0x154] ;  /* 0x0000550000047ab9 */ /* 0x000fe20000000800 */
[----:B------:R-:W1:Y:S02]  /*07e0*/  LDC R14, c[0x0][0x618] ;  /* 0x00018600ff0e7b82 */ /* 0x000e640000000800 */
[----:B------:R-:W-:-:S02]  /*07f0*/  IMAD.X R13, RZ, RZ, ~R6, P0 ;  /* 0x000000ffff0d7224 */ /* 0x000fc400000e0e06 */
[----:B------:R-:W2:Y:S01]  /*0800*/  F2I.U32.TRUNC.NTZ R5, R5 ;  /* 0x0000000500057305 */ /* 0x000ea2000020f000 */
[----:B------:R-:W-:-:S03]  /*0810*/  IMAD.WIDE.U32 R6, R11, R20, R2 ;  /* 0x000000140b067225 */ /* 0x000fc600078e0002 */
[----:B------:R-:W3:Y:S01]  /*0820*/  LDC R9, c[0x0][0x144] ;  /* 0x00005100ff097b82 */ /* 0x000ee20000000800 */
[----:B------:R-:W-:-:S04]  /*0830*/  IMAD R12, R13, R20, RZ ;  /* 0x000000140d0c7224 */ /* 0x000fc800078e02ff */
[----:B------:R-:W-:Y:S02]  /*0840*/  IMAD R11, R11, R21, R12 ;  /* 0x000000150b0b7224 */ /* 0x000fe400078e020c */
[----:B------:R-:W-:Y:S01]  /*0850*/  IMAD.MOV.U32 R12, RZ, RZ, 0x1 ;  /* 0x00000001ff0c7424 */ /* 0x000fe200078e00ff */
[----:B------:R-:W4:Y:S01]  /*0860*/  LDC R18, c[0x0][0x608] ;  /* 0x00018200ff127b82 */ /* 0x000f220000000800 */
[----:B------:R-:W-:Y:S01]  /*0870*/  IMAD.IADD R11, R7, 0x1, R11 ;  /* 0x00000001070b7824 */ /* 0x000fe200078e020b */
[----:B0-----:R-:W-:Y:S01]  /*0880*/  ISETP.NE.U32.AND P0, PT, R22, RZ, PT ;  /* 0x000000ff1600720c */ /* 0x001fe20003f05070 */
[----:B--2---:R-:W-:-:S03]  /*0890*/  IMAD.MOV R7, RZ, RZ, -R5 ;  /* 0x000000ffff077224 */ /* 0x004fc600078e0a05 */
[----:B------:R-:W-:Y:S02]  /*08a0*/  ISETP.NE.AND.EX P0, PT, R23, RZ, PT, P0 ;  /* 0x000000ff1700720c */ /* 0x000fe40003f05300 */
[----:B------:R-:W0:Y:S01]  /*08b0*/  LDC R13, c[0x0][0x658] ;  /* 0x00019600ff0d7b82 */ /* 0x000e220000000800 */
[--C-:B-1----:R-:W-:Y:S02]  /*08c0*/  SHF.R.U64 R16, R6, R14, R11.reuse ;  /* 0x0000000e06107219 */ /* 0x102fe4000000120b */
[----:B------:R-:W-:Y:S02]  /*08d0*/  I2FP.F32.U32 R6, R10 ;  /* 0x0000000a00067245 */ /* 0x000fe40000201000 */
[----:B------:R-:W-:-:S03]  /*08e0*/  SHF.R.U32.HI R11, RZ, R14, R11 ;  /* 0x0000000eff0b7219 */ /* 0x000fc6000001160b */
[----:B------:R-:W1:Y:S01]  /*08f0*/  LDC R17, c[0x0][0x148] ;  /* 0x00005200ff117b82 */ /* 0x000e620000000800 */
[----:B---3--:R-:W-:Y:S02]  /*0900*/  IMAD R5, R9, R7, R8 ;  /* 0x0000000709057224 */ /* 0x008fe400078e0208 */
[----:B------:R-:W-:Y:S01]  /*0910*/  FMUL R7, R6, UR4 ;  /* 0x0000000406077c20 */ /* 0x000fe20008400000 */
[----:B------:R-:W-:-:S03]  /*0920*/  IMAD.MOV.U32 R6, RZ, RZ, -0x1 ;  /* 0xffffffffff067424 */ /* 0x000fc600078e00ff */
[----:B------:R2:W3:Y:S01]  /*0930*/  F2I.U32.TRUNC.NTZ R15, R7 ;  /* 0x00000007000f7305 */ /* 0x0004e2000020f000 */
[----:B------:R-:W1:Y:S01]  /*0940*/  LDC R21, c[0x0][0x600] ;  /* 0x00018000ff157b82 */ /* 0x000e620000000800 */
[-CC-:B----4-:R-:W-:Y:S02]  /*0950*/  SHF.R.U64 R27, R16, R18.reuse, R11.reuse ;  /* 0x00000012101b7219 */ /* 0x190fe4000000120b */
[----:B------:R-:W-:-:S05]  /*0960*/  SHF.R.U32.HI R8, RZ, R18, R11 ;  /* 0x00000012ff087219 */ /* 0x000fca000001160b */
[----:B------:R-:W4:Y:S01]  /*0970*/  LDC R20, c[0x0][0x648] ;  /* 0x00019200ff147b82 */ /* 0x000f220000000800 */
[-CC-:B0-----:R-:W-:Y:S02]  /*0980*/  SHF.R.U64 R18, R27, R13.reuse, R8.reuse ;  /* 0x0000000d1b127219 */ /* 0x181fe40000001208 */
[-C--:B------:R-:W-:Y:S02]  /*0990*/  SHF.L.U32 R6, R6, R13.reuse, RZ ;  /* 0x0000000d06067219 */ /* 0x080fe400000006ff */
[-C--:B------:R-:W-:Y:S02]  /*09a0*/  SHF.R.U32.HI R8, RZ, R13.reuse, R8 ;  /* 0x0000000dff087219 */ /* 0x080fe40000011608 */
[----:B------:R-:W-:Y:S01]  /*09b0*/  LOP3.LUT R14, RZ, R6, RZ, 0x33, !PT ;  /* 0x00000006ff0e7212 */ /* 0x000fe200078e33ff */
[----:B------:R-:W0:Y:S01]  /*09c0*/  LDC R25, c[0x0][0x638] ;  /* 0x00018e00ff197b82 */ /* 0x000e220000000800 */
[----:B------:R-:W-:Y:S01]  /*09d0*/  SHF.L.U32 R11, R12, R13, RZ ;  /* 0x0000000d0c0b7219 */ /* 0x000fe200000006ff */
[----:B------:R-:W-:-:S02]  /*09e0*/  IMAD.MOV.U32 R6, RZ, RZ, R18 ;  /* 0x000000ffff067224 */ /* 0x000fc400078e0012 */
[----:B--2---:R-:W-:-:S04]  /*09f0*/  IMAD.MOV.U32 R7, RZ, RZ, R8 ;  /* 0x000000ffff077224 */ /* 0x004fc800078e0008 */
[----:B------:R-:W2:Y:S01]  /*0a00*/  LDC R24, c[0x0][0x610] ;  /* 0x00018400ff187b82 */ /* 0x000ea20000000800 */
[----:B---3--:R-:W-:Y:S05]  /*0a10*/  @!P0 BRA `(.L_x_6) ;  /* 0x0000000000288947 */ /* 0x008fea0003800000 */
[----:B------:R-:W3:Y:S02]  /*0a20*/  LDC R13, c[0x0][0x64c] ;  /* 0x00019300ff0d7b82 */ /* 0x000ee40000000800 */
[----:B---3--:R-:W-:-:S05]  /*0a30*/  IADD3 R13, P0, R18, R13, RZ ;  /* 0x0000000d120d7210 */ /* 0x008fca0007f1e0ff */
        /* <DEDUP_REMOVED lines=8> */
.L_x_6:
[----:B----4-:R-:W-:Y:S01]  /*0ac0*/  SHF.R.U64 R6, R6, R20, R7 ;  /* 0x0000001406067219 */ /* 0x010fe20000001207 */
[----:B-1----:R-:W-:Y:S01]  /*0ad0*/  VIADD R7, R21, 0xffffffff ;  /* 0xffffffff15077836 */ /* 0x002fe20000000000 */
[----:B------:R-:W-:Y:S01]  /*0ae0*/  LOP3.LUT R14, R27, R14, RZ, 0xc0, !PT ;  /* 0x0000000e1b0e7212 */ /* 0x000fe200078ec0ff */
[----:B------:R-:W-:Y:S02]  /*0af0*/  IMAD.MOV R15, RZ, RZ, -R15 ;  /* 0x000000ffff0f7224 */ /* 0x000fe400078e0a0f */
[----:B------:R-:W-:Y:S01]  /*0b00*/  IMAD.MOV R8, RZ, RZ, -R6 ;  /* 0x000000ffff087224 */ /* 0x000fe200078e0a06 */
[----:B------:R-:W-:Y:S01]  /*0b10*/  LOP3.LUT R7, R16, R7, RZ, 0xc0, !PT ;  /* 0x0000000710077212 */ /* 0x000fe200078ec0ff */
[----:B------:R-:W-:Y:S02]  /*0b20*/  IMAD R14, R11, R6, R14 ;  /* 0x000000060b0e7224 */ /* 0x000fe400078e020e */
[----:B------:R-:W-:Y:S02]  /*0b30*/  @P2 IMAD R5, R17, R15, R10 ;  /* 0x0000000f11052224 */ /* 0x000fe400078e020a */
[----:B0-----:R-:W-:-:S02]  /*0b40*/  IMAD R6, R8, R25, R18 ;  /* 0x0000001908067224 */ /* 0x001fc400078e0212 */
[----:B--2---:R-:W-:Y:S02]  /*0b50*/  IMAD R5, R14, R24, R5 ;  /* 0x000000180e057224 */ /* 0x004fe400078e0205 */
[----:B------:R-:W-:Y:S02]  /*0b60*/  IMAD R6, R6, R21, R7 ;  /* 0x0000001506067224 */ /* 0x000fe400078e0207 */
[----:B------:R-:W-:-:S03]  /*0b70*/  IMAD.MOV.U32 R12, RZ, RZ, 0x1 ;  /* 0x00000001ff0c7424 */ /* 0x000fc600078e00ff */
[----:B------:R-:W-:Y:S02]  /*0b80*/  SEL R7, R6, R5, !P2 ;  /* 0x0000000506077207 */ /* 0x000fe40005000000 */
[----:B------:R-:W-:Y:S01]  /*0b90*/  SEL R6, R5, R6, !P2 ;  /* 0x0000000605067207 */ /* 0x000fe20005000000 */
[----:B------:R-:W-:-:S07]  /*0ba0*/  IMAD.MOV.U32 R5, RZ, RZ, R26 ;  /* 0x000000ffff057224 */ /* 0x000fce00078e001a */
.L_x_4:
[----:B------:R-:W-:-:S08]  /*0bb0*/  NOP ;  /* 0x0000000000007918 */ /* 0x000fd00000000000 */
[----:B------:R-:W0:Y:S02]  /*0bc0*/  USETMAXREG.TRY_ALLOC.CTAPOOL UP0, 0xe8 ;  /* 0x000000e8000079c8 */ /* 0x000e240008000600 */
[----:B0-----:R-:W-:-:S13]  /*0bd0*/  PLOP3.LUT P0, PT, PT, PT, UP0, 0x80, 0x0 ;  /* 0x000000000000781c */ /* 0x001fda0003f0f008 */
[----:B------:R-:W-:Y:S05]  /*0be0*/  @!P0 BRA `(.L_x_4) ;  /* 0xfffffffc00f08947 */ /* 0x000fea000383ffff */
[----:B------:R-:W-:Y:S01]  /*0bf0*/  ULDC.64 UR4, c[0x0][0x598] ;  /* 0x0001660000047ab9 */ /* 0x000fe20000000a00 */
[----:B------:R-:W-:Y:S01]  /*0c00*/  ULDC.64 UR16, c[0x0][0x208] ;  /* 0x0000820000107ab9 */ /* 0x000fe20000000a00 */
[----:B------:R-:W-:-:S04]  /*0c10*/  ISETP.NE.U32.AND P0, PT, RZ, UR4, PT ;  /* 0x00000004ff007c0c */ /* 0x000fc8000bf05070 */
[----:B------:R-:W-:-:S13]  /*0c20*/  ISETP.NE.AND.EX P0, PT, RZ, UR5, PT, P0 ;  /* 0x00000005ff007c0c */ /* 0x000fda000bf05300 */
[----:B------:R-:W-:Y:S05]  /*0c30*/  @!P0 BRA `(.L_x_7) ;  /* 0x00000000001c8947 */ /* 0x000fea0003800000 */
[----:B------:R-:W0:Y:S02]  /*0c40*/  LDC.64 R8, c[0x0][0x598] ;  /* 0x00016600ff087b82 */ /* 0x000e240000000a00 */
[----:B0-----:R-:W2:Y:S02]  /*0c50*/  LDG.E.64 R8, desc[UR16][R8.64] ;  /* 0x0000001008087981 */ /* 0x001ea4000c1e1b00 */
[----:B--2---:R-:W-:-:S04]  /*0c60*/  ISETP.NE.U32.AND P0, PT, R8, RZ, PT ;  /* 0x000000ff0800720c */ /* 0x004fc80003f05070 */
[----:B------:R-:W-:-:S13]  /*0c70*/  ISETP.NE.AND.EX P0, PT, R9, RZ, PT, P0 ;  /* 0x000000ff0900720c */ /* 0x000fda0003f05300 */
[----:B------:R-:W-:Y:S05]  /*0c80*/  @!P0 BRA `(.L_x_7) ;  /* 0x0000000000088947 */ /* 0x000fea0003800000 */
[----:B------:R0:W5:Y:S01]  /*0c90*/  LD.E R8, desc[UR16][R8.64] ;  /* 0x0000001008087980 */ /* 0x000162000c101900 */
[----:B------:R-:W-:Y:S05]  /*0ca0*/  BRA `(.L_x_8) ;  /* 0x0000000000207947 */ /* 0x000fea0003800000 */
.L_x_7:
[----:B------:R-:W-:Y:S02]  /*0cb0*/  ULDC.64 UR4, c[0x0][0x588] ;  /* 0x0001620000047ab9 */ /* 0x000fe40000000a00 */
[----:B------:R-:W-:-:S04]  /*0cc0*/  ISETP.NE.U32.AND P0, PT, RZ, UR4, PT ;  /* 0x00000004ff007c0c */ /* 0x000fc8000bf05070 */
[----:B------:R-:W-:-:S13]  /*0cd0*/  ISETP.NE.AND.EX P0, PT, RZ, UR5, PT, P0 ;  /* 0x00000005ff007c0c */ /* 0x000fda000bf05300 */
[----:B------:R-:W-:Y:S05]  /*0ce0*/  @!P0 BRA `(.L_x_9) ;  /* 0x00000000000c8947 */ /* 0x000fea0003800000 */
[----:B------:R-:W0:Y:S02]  /*0cf0*/  LDC.64 R8, c[0x0][0x588] ;  /* 0x00016200ff087b82 */ /* 0x000e240000000a00 */
[----:B0-----:R1:W5:Y:S01]  /*0d00*/  LDG.E R8, desc[UR16][R8.64] ;  /* 0x0000001008087981 */ /* 0x001362000c1e1900 */
[----:B------:R-:W-:Y:S05]  /*0d10*/  BRA `(.L_x_8) ;  /* 0x0000000000047947 */ /* 0x000fea0003800000 */
.L_x_9:
[----:B------:R-:W2:Y:S02]  /*0d20*/  LDC R8, c[0x0][0x580] ;  /* 0x00016000ff087b82 */ /* 0x000ea40000000800 */
.L_x_8:
[----:B------:R-:W-:Y:S02]  /*0d30*/  ULDC.64 UR4, c[0x0][0x5a0] ;  /* 0x0001680000047ab9 */ /* 0x000fe40000000a00 */
[----:B------:R-:W-:-:S04]  /*0d40*/  ISETP.NE.U32.AND P0, PT, RZ, UR4, PT ;  /* 0x00000004ff007c0c */ /* 0x000fc8000bf05070 */
[----:B------:R-:W-:-:S13]  /*0d50*/  ISETP.NE.AND.EX P0, PT, RZ, UR5, PT, P0 ;  /* 0x00000005ff007c0c */ /* 0x000fda000bf05300 */
[----:B------:R-:W-:Y:S05]  /*0d60*/  @!P0 BRA `(.L_x_10) ;  /* 0x00000000001c8947 */ /* 0x000fea0003800000 */
[----:B------:R-:W3:Y:S02]  /*0d70*/  LDC.64 R10, c[0x0][0x5a0] ;  /* 0x00016800ff0a7b82 */ /* 0x000ee40000000a00 */
[----:B---3--:R-:W3:Y:S02]  /*0d80*/  LDG.E.64 R10, desc[UR16][R10.64] ;  /* 0x000000100a0a7981 */ /* 0x008ee4000c1e1b00 */
[----:B---3--:R-:W-:-:S04]  /*0d90*/  ISETP.NE.U32.AND P0, PT, R10, RZ, PT ;  /* 0x000000ff0a00720c */ /* 0x008fc80003f05070 */
[----:B------:R-:W-:-:S13]  /*0da0*/  ISETP.NE.AND.EX P0, PT, R11, RZ, PT, P0 ;  /* 0x000000ff0b00720c */ /* 0x000fda0003f05300 */
[----:B------:R-:W-:Y:S05]  /*0db0*/  @!P0 BRA `(.L_x_10) ;  /* 0x0000000000088947 */ /* 0x000fea0003800000 */
[----:B01----:R0:W5:Y:S01]  /*0dc0*/  LD.E R9, desc[UR16][R10.64] ;  /* 0x000000100a097980 */ /* 0x003162000c101900 */
[----:B------:R-:W-:Y:S05]  /*0dd0*/  BRA `(.L_x_11) ;  /* 0x0000000000207947 */ /* 0x000fea0003800000 */
.L_x_10:
[----:B------:R-:W-:Y:S02]  /*0de0*/  ULDC.64 UR4, c[0x0][0x590] ;  /* 0x0001640000047ab9 */ /* 0x000fe40000000a00 */
[----:B------:R-:W-:-:S04]  /*0df0*/  ISETP.NE.U32.AND P0, PT, RZ, UR4, PT ;  /* 0x00000004ff007c0c */ /* 0x000fc8000bf05070 */
[----:B------:R-:W-:-:S13]  /*0e00*/  ISETP.NE.AND.EX P0, PT, RZ, UR5, PT, P0 ;  /* 0x00000005ff007c0c */ /* 0x000fda000bf05300 */
[----:B------:R-:W-:Y:S05]  /*0e10*/  @!P0 BRA `(.L_x_12) ;  /* 0x00000000000c8947 */ /* 0x000fea0003800000 */
[----:B------:R-:W0:Y:S02]  /*0e20*/  LDC.64 R10, c[0x0][0x590] ;  /* 0x00016400ff0a7b82 */ /* 0x000e240000000a00 */
[----:B01----:R1:W5:Y:S01]  /*0e30*/  LDG.E R9, desc[UR16][R10.64] ;  /* 0x000000100a097981 */ /* 0x003362000c1e1900 */
[----:B------:R-:W-:Y:S05]  /*0e40*/  BRA `(.L_x_11) ;  /* 0x0000000000047947 */ /* 0x000fea0003800000 */
.L_x_12:
[----:B01----:R-:W3:Y:S02]  /*0e50*/  LDC R9, c[0x0][0x584] ;  /* 0x00016100ff097b82 */ /* 0x003ee40000000800 */
.L_x_11:
[----:B------:R-:W-:-:S13]  /*0e60*/  LOP3.LUT P0, RZ, R12, 0xff, RZ, 0xc0, !PT ;  /* 0x000000ff0cff7812 */ /* 0x000fda000780c0ff */
[----:B------:R-:W-:Y:S05]  /*0e70*/  @!P0 EXIT ;  /* 0x000000000000894d */ /* 0x000fea0003800000 */
[----:B------:R-:W-:Y:S01]  /*0e80*/  ULDC UR4, c[0x0][0x28c] ;  /* 0x0000a30000047ab9 */ /* 0x000fe20000000800 */
[----:B------:R-:W-:Y:S01]  /*0e90*/  LOP3.LUT R138, R4, 0x1, RZ, 0xfc, !PT ;  /* 0x00000001048a7812 */ /* 0x000fe200078efcff */
[----:B------:R-:W-:-:S04]  /*0ea0*/  UIADD3 UR4, UR4, 0x7f, URZ ;  /* 0x0000007f04047890 */ /* 0x000fc8000fffe03f */
[----:B------:R-:W-:-:S04]  /*0eb0*/  USHF.R.S32.HI UR5, URZ, 0x1f, UR4 ;  /* 0x0000001f3f057899 */ /* 0x000fc80008011404 */
[----:B------:R-:W-:-:S03]  /*0ec0*/  ULEA.HI UR5, UR5, UR4, URZ, 0x7 ;  /* 0x0000000405057291 */ /* 0x000fc6000f8f383f */
[----:B------:R-:W-:Y:S01]  /*0ed0*/  UMOV UR4, URZ ;  /* 0x0000003f00047c82 */ /* 0x000fe20008000000 */
[----:B------:R-:W-:-:S03]  /*0ee0*/  USHF.R.S32.HI UR9, URZ, 0x7, UR5 ;  /* 0x000000073f097899 */ /* 0x000fc60008011405 */
[----:B------:R-:W-:-:S09]  /*0ef0*/  UMOV UR5, URZ ;  /* 0x0000003f00057c82 */ /* 0x000fd20008000000 */
.L_x_165:
[----:B01----:R-:W-:Y:S01]  /*0f00*/  LOP3.LUT R10, R0, 0x80, RZ, 0xc0, !PT ;  /* 0x00000080000a7812 */ /* 0x003fe200078ec0ff */
[----:B------:R-:W0:Y:S01]  /*0f10*/  S2UR UR13, SR_CgaCtaId ;  /* 0x00000000000d79c3 */ /* 0x000e220000008800 */
[----:B------:R-:W-:Y:S01]  /*0f20*/  UMOV UR12, 0x400 ;  /* 0x00000400000c7882 */ /* 0x000fe20000000000 */
[----:B------:R-:W-:Y:S01]  /*0f30*/  UMOV UR6, URZ ;  /* 0x0000003f00067c82 */ /* 0x000fe20008000000 */
[----:B------:R-:W-:Y:S01]  /*0f40*/  SHF.R.U32.HI R10, RZ, 0x7, R10 ;  /* 0x00000007ff0a7819 */ /* 0x000fe2000001160a */
[----:B------:R-:W-:Y:S01]  /*0f50*/  UMOV UR7, URZ ;  /* 0x0000003f00077c82 */ /* 0x000fe20008000000 */
[----:B------:R-:W-:Y:S01]  /*0f60*/  UMOV UR18, UR5 ;  /* 0x0000000500127c82 */ /* 0x000fe20008000000 */
[----:B------:R-:W-:Y:S02]  /*0f70*/  CS2R R14, SRZ ;  /* 0x00000000000e7805 */ /* 0x000fe4000001ff00 */
[----:B------:R-:W-:Y:S01]  /*0f80*/  CS2R R12, SRZ ;  /* 0x00000000000c7805 */ /* 0x000fe2000001ff00 */
[----:B------:R-:W1:Y:S01]  /*0f90*/  LDC R11, c[0x0][0x28c] ;  /* 0x0000a300ff0b7b82 */ /* 0x000e620000000800 */
[----:B------:R-:W4:Y:S01]  /*0fa0*/  SHFL.IDX PT, R10, R10, RZ, 0x1f ;  /* 0x00001fff0a0a7589 */ /* 0x000f2200000e0000 */
[----:B------:R-:W-:-:S02]  /*0fb0*/  CS2R R16, SRZ ;  /* 0x0000000000107805 */ /* 0x000fc4000001ff00 */
[----:B------:R-:W-:Y:S02]  /*0fc0*/  CS2R R18, SRZ ;  /* 0x0000000000127805 */ /* 0x000fe4000001ff00 */
[----:B------:R-:W-:Y:S02]  /*0fd0*/  CS2R R20, SRZ ;  /* 0x0000000000147805 */ /* 0x000fe4000001ff00 */
[----:B------:R-:W-:Y:S02]  /*0fe0*/  CS2R R22, SRZ ;  /* 0x0000000000167805 */ /* 0x000fe4000001ff00 */
[----:B------:R-:W-:Y:S02]  /*0ff0*/  CS2R R88, SRZ ;  /* 0x0000000000587805 */ /* 0x000fe4000001ff00 */
[----:B------:R-:W-:Y:S02]  /*1000*/  CS2R R90, SRZ ;  /* 0x00000000005a7805 */ /* 0x000fe4000001ff00 */
        /* <DEDUP_REMOVED lines=16> */
[----:B-1----:R-:W-:Y:S02]  /*1110*/  ISETP.GE.AND P0, PT, R11, 0x1, PT ;  /* 0x000000010b00780c */ /* 0x002fe40003f06270 */
[----:B------:R-:W-:Y:S02]  /*1120*/  CS2R R124, SRZ ;  /* 0x00000000007c7805 */ /* 0x000fe4000001ff00 */
[----:B----4-:R-:W-:-:S02]  /*1130*/  R2UR UR8, R10 ;  /* 0x000000000a0872ca */ /* 0x010fc400000e0000 */
[----:B------:R-:W-:Y:S02]  /*1140*/  CS2R R126, SRZ ;  /* 0x00000000007e7805 */ /* 0x000fe4000001ff00 */
[----:B------:R-:W-:Y:S02]  /*1150*/  CS2R R128, SRZ ;  /* 0x0000000000807805 */ /* 0x000fe4000001ff00 */
[----:B------:R-:W-:Y:S02]  /*1160*/  CS2R R130, SRZ ;  /* 0x0000000000827805 */ /* 0x000fe4000001ff00 */
[----:B------:R-:W-:Y:S02]  /*1170*/  CS2R R132, SRZ ;  /* 0x0000000000847805 */ /* 0x000fe4000001ff00 */
[----:B------:R-:W-:Y:S02]  /*1180*/  CS2R R134, SRZ ;  /* 0x0000000000867805 */ /* 0x000fe4000001ff00 */
[----:B------:R-:W-:Y:S01]  /*1190*/  CS2R R136, SRZ ;  /* 0x0000000000887805 */ /* 0x000fe2000001ff00 */
[----:B------:R-:W-:Y:S01]  /*11a0*/  IMAD.MOV.U32 R139, RZ, RZ, RZ ;  /* 0x000000ffff8b7224 */ /* 0x000fe200078e00ff */
[----:B------:R-:W-:Y:S01]  /*11b0*/  CS2R R24, SRZ ;  /* 0x0000000000187805 */ /* 0x000fe2000001ff00 */
[----:B------:R-:W-:Y:S01]  /*11c0*/  IMAD.MOV.U32 R141, RZ, RZ, RZ ;  /* 0x000000ffff8d7224 */ /* 0x000fe200078e00ff */
[----:B---3--:R-:W-:Y:S01]  /*11d0*/  CS2R R26, SRZ ;  /* 0x00000000001a7805 */ /* 0x008fe2000001ff00 */
[----:B------:R-:W-:Y:S01]  /*11e0*/  IMAD.U32 R142, RZ, RZ, UR4 ;  /* 0x00000004ff8e7e24 */ /* 0x000fe2000f8e00ff */
[----:B------:R-:W-:Y:S01]  /*11f0*/  CS2R R28, SRZ ;  /* 0x00000000001c7805 */ /* 0x000fe2000001ff00 */
[----:B------:R-:W-:Y:S01]  /*1200*/  ULEA.HI UR10, UR8, UR8, URZ, 0x1 ;  /* 0x00000008080a7291 */ /* 0x000fe2000f8f083f */
[----:B------:R-:W-:-:S02]  /*1210*/  CS2R R30, SRZ ;  /* 0x00000000001e7805 */ /* 0x000fc4000001ff00 */
[----:B------:R-:W-:Y:S02]  /*1220*/  CS2R R32, SRZ ;  /* 0x0000000000207805 */ /* 0x000fe4000001ff00 */
[----:B------:R-:W-:Y:S01]  /*1230*/  CS2R R34, SRZ ;  /* 0x0000000000227805 */ /* 0x000fe2000001ff00 */
[----:B------:R-:W-:Y:S01]  /*1240*/  ULOP3.LUT UR11, UR10, 0x7fffe, URZ, 0xc0, !UPT ;  /* 0x0007fffe0a0b7892 */ /* 0x000fe2000f8ec03f */
[----:B------:R-:W-:Y:S01]  /*1250*/  CS2R R36, SRZ ;  /* 0x0000000000247805 */ /* 0x000fe2000001ff00 */
[----:B0-----:R-:W-:Y:S01]  /*1260*/  ULEA UR10, UR13, UR12, 0x18 ;  /* 0x0000000c0d0a7291 */ /* 0x001fe2000f8ec03f */
[----:B------:R-:W-:Y:S01]  /*1270*/  CS2R R38, SRZ ;  /* 0x0000000000267805 */ /* 0x000fe2000001ff00 */
[----:B------:R-:W-:Y:S01]  /*1280*/  UIADD3 UR11, UR8, -UR11, URZ ;  /* 0x8000000b080b7290 */ /* 0x000fe2000fffe03f */
[----:B------:R-:W-:Y:S02]  /*1290*/  CS2R R40, SRZ ;  /* 0x0000000000287805 */ /* 0x000fe4000001ff00 */
[----:B------:R-:W-:Y:S01]  /*12a0*/  CS2R R42, SRZ ;  /* 0x00000000002a7805 */ /* 0x000fe2000001ff00 */
[----:B------:R-:W-:Y:S01]  /*12b0*/  UMOV UR8, URZ ;  /* 0x0000003f00087c82 */ /* 0x000fe20008000000 */
[----:B------:R-:W-:Y:S01]  /*12c0*/  ULEA UR11, UR11, UR10, 0xd ;  /* 0x0000000a0b0b7291 */ /* 0x000fe2000f8e683f */
[----:B------:R-:W-:-:S02]  /*12d0*/  CS2R R44, SRZ ;  /* 0x00000000002c7805 */ /* 0x000fc4000001ff00 */
[----:B------:R-:W-:Y:S02]  /*12e0*/  CS2R R46, SRZ ;  /* 0x00000000002e7805 */ /* 0x000fe4000001ff00 */
[----:B------:R-:W-:Y:S01]  /*12f0*/  CS2R R48, SRZ ;  /* 0x0000000000307805 */ /* 0x000fe2000001ff00 */
[----:B------:R-:W-:Y:S01]  /*1300*/  UIADD3 UR11, UR11, 0x100, URZ ;  /* 0x000001000b0b7890 */ /* 0x000fe2000fffe03f */
[----:B------:R-:W-:Y:S02]  /*1310*/  CS2R R50, SRZ ;  /* 0x0000000000327805 */ /* 0x000fe4000001ff00 */
[----:B------:R-:W-:Y:S02]  /*1320*/  CS2R R52, SRZ ;  /* 0x0000000000347805 */ /* 0x000fe4000001ff00 */
[----:B------:R-:W-:Y:S01]  /*1330*/  CS2R R54, SRZ ;  /* 0x0000000000367805 */ /* 0x000fe2000001ff00 */
[----:B------:R-:W-:Y:S01]  /*1340*/  USHF.R.U32.HI UR11, URZ, 0x4, UR11 ;  /* 0x000000043f0b7899 */ /* 0x000fe2000801160b */
[----:B------:R-:W-:-:S02]  /*1350*/  CS2R R56, SRZ ;  /* 0x0000000000387805 */ /* 0x000fc4000001ff00 */
[----:B------:R-:W-:Y:S02]  /*1360*/  CS2R R58, SRZ ;  /* 0x00000000003a7805 */ /* 0x000fe4000001ff00 */
[----:B------:R-:W-:Y:S01]  /*1370*/  CS2R R60, SRZ ;  /* 0x00000000003c7805 */ /* 0x000fe2000001ff00 */
[----:B------:R-:W-:Y:S01]  /*1380*/  ULOP3.LUT UR11, UR11, 0x3fff, URZ, 0xc0, !UPT ;  /* 0x00003fff0b0b7892 */ /* 0x000fe2000f8ec03f */
        /* <DEDUP_REMOVED lines=12> */
[----:B------:R-:W-:Y:S01]  /*1450*/  CS2R R86, SRZ ;  /* 0x0000000000567805 */ /* 0x000fe2000001ff00 */
[----:B------:R-:W-:Y:S06]  /*1460*/  @!P0 BRA `(.L_x_13) ;  /* 0x0000000800608947 */ /* 0x000fec0003800000 */
[----:B------:R-:W-:-:S13]  /*1470*/  ISETP.NE.AND P1, PT, R138, 0x3, PT ;  /* 0x000000038a00780c */ /* 0x000fda0003f25270 */
[----:B------:R-:W-:Y:S05]  /*1480*/  @!P1 BRA `(.L_x_14) ;  /* 0x0000000000049947 */ /* 0x000fea0003800000 */
[----:B------:R-:W-:Y:S01]  /*1490*/  BPT.TRAP 0x1 ;  /* 0x000000040000795c */ /* 0x000fe20000300000 */
.L_x_14:
[----:B------:R-:W-:Y:S01]  /*14a0*/  ULEA UR6, UR5, UR10, 0x3 ;  /* 0x0000000a05067291 */ /* 0x000fe2000f8e183f */
[----:B------:R-:W-:-:S05]  /*14b0*/  IMAD.U32 R10, RZ, RZ, UR4 ;  /* 0x00000004ff0a7e24 */ /* 0x000fca000f8e00ff */
[----:B------:R-:W-:-:S04]  /*14c0*/  SHF.L.U32 R10, R10, 0x1f, RZ ;  /* 0x0000001f0a0a7819 */ /* 0x000fc800000006ff */
[----:B------:R0:W1:Y:S01]  /*14d0*/  SYNCS.PHASECHK.TRANS64.TRYWAIT P0, [UR6], R10 ;  /* 0x0000000aff0075a7 */ /* 0x0000620008000146 */
[----:B------:R-:W-:Y:S05]  /*14e0*/  @!P1 BRA `(.L_x_15) ;  /* 0x0000000000049947 */ /* 0x000fea0003800000 */
[----:B------:R-:W-:Y:S01]  /*14f0*/  BPT.TRAP 0x1 ;  /* 0x000000040000795c */ /* 0x000fe20000300000 */
.L_x_15:
[----:B-1----:R-:W-:Y:S05]  /*1500*/  @P0 BRA `(.L_x_16) ;  /* 0x0000000000080947 */ /* 0x002fea0003800000 */
[----:B------:R-:W1:Y:S02]  /*1510*/  SYNCS.PHASECHK.TRANS64.TRYWAIT P0, [UR6], R10 ;  /* 0x0000000aff0075a7 */ /* 0x000e640008000146 */
[----:B-1----:R-:W-:Y:S05]  /*1520*/  @!P0 BRA `(.L_x_17) ;  /* 0x0000007c00388947 */ /* 0x002fea0003800000 */
.L_x_16:
[----:B------:R-:W-:Y:S01]  /*1530*/  UIADD3 UR6, UR10, 0xc100, URZ ;  /* 0x0000c1000a067890 */ /* 0x000fe2000fffe03f */
[----:B------:R-:W-:Y:S01]  /*1540*/  WARPGROUP.ARRIVE ;  /* 0x00000000000079c5 */ /* 0x000fe20000000000 */
[----:B------:R-:W-:Y:S01]  /*1550*/  ULOP3.LUT UR8, UR11, 0x10000, URZ, 0xfc, !UPT ;  /* 0x000100000b087892 */ /* 0x000fe2000f8efc3f */
[----:B------:R-:W-:Y:S01]  /*1560*/  CS2R R14, SRZ ;  /* 0x00000000000e7805 */ /* 0x000fe2000001ff00 */
[----:B------:R-:W-:Y:S01]  /*1570*/  USHF.R.U32.HI UR6, URZ, 0x4, UR6 ;  /* 0x000000043f067899 */ /* 0x000fe20008011606 */
[----:B------:R-:W-:Y:S01]  /*1580*/  CS2R R12, SRZ ;  /* 0x00000000000c7805 */ /* 0x000fe2000001ff00 */
[----:B------:R-:W-:Y:S01]  /*1590*/  UMOV UR13, 0x40000040 ;  /* 0x40000040000d7882 */ /* 0x000fe20000000000 */
[----:B------:R-:W-:Y:S01]  /*15a0*/  UMOV UR15, 0x40000040 ;  /* 0x40000040000f7882 */ /* 0x000fe20000000000 */
[----:B------:R-:W-:Y:S01]  /*15b0*/  ULOP3.LUT UR6, UR6, 0x3fff, URZ, 0xc0, !UPT ;  /* 0x00003fff06067892 */ /* 0x000fe2000f8ec03f */
[----:B------:R-:W-:Y:S02]  /*15c0*/  CS2R R16, SRZ ;  /* 0x0000000000107805 */ /* 0x000fe4000001ff00 */
[----:B------:R-:W-:-:S02]  /*15d0*/  CS2R R18, SRZ ;  /* 0x0000000000127805 */ /* 0x000fc4000001ff00 */
[----:B------:R-:W-:Y:S01]  /*15e0*/  CS2R R20, SRZ ;  /* 0x0000000000147805 */ /* 0x000fe2000001ff00 */
[----:B------:R-:W-:Y:S01]  /*15f0*/  ULOP3.LUT UR7, UR6, 0x10000, URZ, 0xfc, !UPT ;  /* 0x0001000006077892 */ /* 0x000fe2000f8efc3f */
[----:B------:R-:W-:Y:S01]  /*1600*/  CS2R R22, SRZ ;  /* 0x0000000000167805 */ /* 0x000fe2000001ff00 */
[----:B------:R-:W-:Y:S01]  /*1610*/  ULEA UR6, UR5, UR8, 0xa ;  /* 0x0000000805067291 */ /* 0x000fe2000f8e503f */
[----:B------:R-:W-:Y:S01]  /*1620*/  CS2R R88, SRZ ;  /* 0x0000000000587805 */ /* 0x000fe2000001ff00 */
[----:B------:R-:W-:Y:S01]  /*1630*/  ULEA UR7, UR5, UR7, 0xa ;  /* 0x0000000705077291 */ /* 0x000fe2000f8e503f */
[----:B------:R-:W-:Y:S02]  /*1640*/  CS2R R90, SRZ ;  /* 0x00000000005a7805 */ /* 0x000fe4000001ff00 */
[----:B------:R-:W-:Y:S02]  /*1650*/  CS2R R92, SRZ ;  /* 0x00000000005c7805 */ /* 0x000fe4000001ff00 */
[----:B------:R-:W-:-:S02]  /*1660*/  CS2R R94, SRZ ;  /* 0x00000000005e7805 */ /* 0x000fc4000001ff00 */
[----:B------:R-:W-:Y:S01]  /*1670*/  CS2R R96, SRZ ;  /* 0x0000000000607805 */ /* 0x000fe2000001ff00 */
[----:B------:R-:W-:Y:S01]  /*1680*/  UMOV UR12, UR6 ;  /* 0x00000006000c7c82 */ /* 0x000fe20008000000 */
[----:B------:R-:W-:Y:S01]  /*1690*/  CS2R R98, SRZ ;  /* 0x0000000000627805 */ /* 0x000fe2000001ff00 */
[----:B------:R-:W-:Y:S01]  /*16a0*/  UMOV UR14, UR7 ;  /* 0x00000007000e7c82 */ /* 0x000fe20008000000 */
[----:B------:R-:W-:Y:S01]  /*16b0*/  CS2R R100, SRZ ;  /* 0x0000000000647805 */ /* 0x000fe2000001ff00 */
[----:B------:R-:W-:Y:S01]  /*16c0*/  QGMMA.64x128x32.F32.E5M2.E5M2 R24, gdesc[UR12], RZ, !UPT ;  /* 0x01e000000c1879f3 */ /* 0x000fe2000c7038ff */
[----:B------:R-:W-:Y:S01]  /*16d0*/  UIADD3 UR12, UR6, 0x2, URZ ;  /* 0x00000002060c7890 */ /* 0x000fe2000fffe03f */
[----:B------:R-:W-:Y:S01]  /*16e0*/  CS2R R102, SRZ ;  /* 0x0000000000667805 */ /* 0x000fe2000001ff00 */
[----:B------:R-:W-:Y:S01]  /*16f0*/  UIADD3 UR14, UR7, 0x2, URZ ;  /* 0x00000002070e7890 */ /* 0x000fe2000fffe03f */
[----:B------:R-:W-:Y:S01]  /*1700*/  CS2R R104, SRZ ;  /* 0x0000000000687805 */ /* 0x000fe2000001ff00 */
[----:B------:R-:W-:Y:S01]  /*1710*/  UMOV UR13, 0x40000040 ;  /* 0x40000040000d7882 */ /* 0x000fe20000000000 */
[----:B------:R-:W-:Y:S01]  /*1720*/  UMOV UR15, 0x40000040 ;  /* 0x40000040000f7882 */ /* 0x000fe20000000000 */
        /* <DEDUP_REMOVED lines=16> */
[----:B------:R-:W-:Y:S02]  /*1830*/  IMAD.MOV.U32 R139, RZ, RZ, RZ ;  /* 0x000000ffff8b7224 */ /* 0x000fe400078e00ff */
[----:B------:R-:W-:Y:S01]  /*1840*/  IMAD.MOV.U32 R141, RZ, RZ, RZ ;  /* 0x000000ffff8d7224 */ /* 0x000fe200078e00ff */
[----:B------:R-:W-:Y:S01]  /*1850*/  QGMMA.64x128x32.F32.E5M2.E5M2 R24, gdesc[UR12], R24 ;  /* 0x01e000000c1879f3 */ /* 0x000fe20008703818 */
[----:B------:R-:W-:Y:S02]  /*1860*/  UIADD3 UR12, UR6, 0x4, URZ ;  /* 0x00000004060c7890 */ /* 0x000fe4000fffe03f */
[----:B------:R-:W-:Y:S01]  /*1870*/  UIADD3 UR14, UR7, 0x4, URZ ;  /* 0x00000004070e7890 */ /* 0x000fe2000fffe03f */
[----:B------:R-:W-:Y:S01]  /*1880*/  UMOV UR13, 0x40000040 ;  /* 0x40000040000d7882 */ /* 0x000fe20000000000 */
[----:B------:R-:W-:-:S07]  /*1890*/  UMOV UR15, 0x40000040 ;  /* 0x40000040000f7882 */ /* 0x000fce0000000000 */
[----:B------:R-:W-:Y:S01]  /*18a0*/  QGMMA.64x128x32.F32.E5M2.E5M2 R24, gdesc[UR12], R24 ;  /* 0x01e000000c1879f3 */ /* 0x000fe20008703818 */
[----:B------:R-:W-:Y:S02]  /*18b0*/  UIADD3 UR14, UR7, 0x6, URZ ;  /* 0x00000006070e7890 */ /* 0x000fe4000fffe03f */
[----:B------:R-:W-:Y:S01]  /*18c0*/  UIADD3 UR12, UR6, 0x6, URZ ;  /* 0x00000006060c7890 */ /* 0x000fe2000fffe03f */
[----:B------:R-:W-:Y:S01]  /*18d0*/  ULDC UR7, c[0x0][0x50c] ;  /* 0x0001430000077ab9 */ /* 0x000fe20000000800 */
[----:B------:R-:W-:Y:S01]  /*18e0*/  UMOV UR13, 0x40000040 ;  /* 0x40000040000d7882 */ /* 0x000fe20000000000 */
[----:B------:R-:W-:Y:S01]  /*18f0*/  UISETP.NE.AND UP0, UPT, UR7, 0x4, UPT ;  /* 0x000000040700788c */ /* 0x000fe2000bf05270 */
[----:B------:R-:W-:Y:S01]  /*1900*/  UMOV UR15, 0x40000040 ;  /* 0x40000040000f7882 */ /* 0x000fe20000000000 */
[----:B------:R-:W-:Y:S02]  /*1910*/  UMOV UR6, 0x4 ;  /* 0x0000000400067882 */ /* 0x000fe40000000000 */
[----:B------:R-:W-:-:S06]  /*1920*/  USEL UR7, URZ, 0x1, UP0 ;  /* 0x000000013f077887 */ /* 0x000fcc0008000000 */
[----:B------:R-:W-:Y:S01]  /*1930*/  ISETP.NE.AND P0, PT, RZ, UR7, PT ;  /* 0x00000007ff007c0c */ /* 0x000fe2000bf05270 */
[----:B------:R-:W-:-:S12]  /*1940*/  QGMMA.64x128x32.F32.E5M2.E5M2 R24, gdesc[UR12], R24, gsb0 ;  /* 0x01e000000c1879f3 */ /* 0x000fd80008003818 */
[----:B------:R-:W-:Y:S05]  /*1950*/  @!P0 BRA `(.L_x_18) ;  /* 0x0000000400088947 */ /* 0x000fea0003800000 */
[----:B------:R-:W-:Y:S02]  /*1960*/  WARPGROUP.DEPBAR.LE gsb0, 0x0 ;  /* 0x00008000000079c5 */ /* 0x000fe40000010000 */
[----:B------:R-:W-:-:S01]  /*1970*/  FADD R141, RZ, R24 ;  /* 0x00000018ff8d7221 */ /* 0x000fc20000000000 */
[----:B------:R-:W-:Y:S01]  /*1980*/  FADD R136, RZ, R25 ;  /* 0x00000019ff887221 */ /* 0x000fe20000000000 */
        /* <DEDUP_REMOVED lines=62> */
[----:B------:R-:W-:-:S06]  /*1d70*/  UMOV UR6, URZ ;  /* 0x0000003f00067c82 */ /* 0x000fcc0008000000 */
.L_x_18:
[----:B------:R-:W-:-:S04]  /*1d80*/  UIADD3 UR18, UR5, 0x1, URZ ;  /* 0x0000000105127890 */ /* 0x000fc8000fffe03f */
[----:B------:R-:W-:-:S04]  /*1d90*/  UISETP.NE.AND UP0, UPT, UR18, 0x3, UPT ;  /* 0x000000031200788c */ /* 0x000fc8000bf05270 */
[----:B------:R-:W-:Y:S02]  /*1da0*/  USEL UR8, URZ, 0x1, UP0 ;  /* 0x000000013f087887 */ /* 0x000fe40008000000 */
[----:B------:R-:W-:Y:S02]  /*1db0*/  USEL UR18, UR18, URZ, UP0 ;  /* 0x0000003f12127287 */ /* 0x000fe40008000000 */
[----:B------:R-:W-:-:S06]  /*1dc0*/  ULOP3.LUT UR8, UR4, UR8, URZ, 0x3c, !UPT ;  /* 0x0000000804087292 */ /* 0x000fcc000f8e3c3f */
[----:B------:R-:W-:Y:S01]  /*1dd0*/  IMAD.U32 R142, RZ, RZ, UR8 ;  /* 0x00000008ff8e7e24 */ /* 0x000fe2000f8e00ff */
[----:B------:R-:W-:-:S06]  /*1de0*/  UMOV UR8, 0x1 ;  /* 0x0000000100087882 */ /* 0x000fcc0000000000 */
.L_x_13:
[----:B------:R-:W-:-:S04]  /*1df0*/  UISETP.LT.AND UP0, UPT, UR9, 0x1, UPT ;  /* 0x000000010900788c */ /* 0x000fc8000bf01270 */
[----:B------:R-:W-:-:S04]  /*1e00*/  USEL UR12, UR9, 0x1, UP0 ;  /* 0x00000001090c7887 */ /* 0x000fc80008000000 */
[----:B------:R-:W-:-:S04]  /*1e10*/  UIADD3 UR12, UR9, -UR12, URZ ;  /* 0x8000000c090c7290 */ /* 0x000fc8000fffe03f */
[----:B------:R-:W-:-:S06]  /*1e20*/  UISETP.GE.AND UP0, UPT, UR12, 0x1, UPT ;  /* 0x000000010c00788c */ /* 0x000fcc000bf06270 */
[----:B------:R-:W-:-:S13]  /*1e30*/  PLOP3.LUT P0, PT, PT, PT, UP0, 0x80, 0x0 ;  /* 0x000000000000781c */ /* 0x000fda0003f0f008 */
[----:B------:R-:W-:Y:S05]  /*1e40*/  @!P0 BRA `(.L_x_19) ;  /* 0x0000000800348947 */ /* 0x000fea0003800000 */
[----:B01----:R-:W-:Y:S01]  /*1e50*/  IMAD.U32 R10, RZ, RZ, UR12 ;  /* 0x0000000cff0a7e24 */ /* 0x003fe2000f8e00ff */
[----:B------:R-:W-:Y:S01]  /*1e60*/  UMOV UR19, UR5 ;  /* 0x0000000500137c82 */ /* 0x000fe20008000000 */
[----:B------:R-:W-:-:S05]  /*1e70*/  ULDC UR20, c[0x0][0x50c] ;  /* 0x0001430000147ab9 */ /* 0x000fca0000000800 */
.L_x_27:
[----:B------:R-:W-:-:S13]  /*1e80*/  ISETP.NE.AND P1, PT, R138, 0x3, PT ;  /* 0x000000038a00780c */ /* 0x000fda0003f25270 */
[----:B01----:R-:W-:Y:S05]  /*1e90*/  @!P1 BRA `(.L_x_20) ;  /* 0x0000000000049947 */ /* 0x003fea0003800000 */
[----:B------:R-:W-:Y:S01]  /*1ea0*/  BPT.TRAP 0x1 ;  /* 0x000000040000795c */ /* 0x000fe20000300000 */
.L_x_20:
[----:B------:R-:W0:Y:S01]  /*1eb0*/  S2UR UR12, SR_CgaCtaId ;  /* 0x00000000000c79c3 */ /* 0x000e220000008800 */
[----:B------:R-:W-:Y:S01]  /*1ec0*/  UMOV UR10, 0x400 ;  /* 0x00000400000a7882 */ /* 0x000fe20000000000 */
[----:B------:R-:W-:Y:S01]  /*1ed0*/  SHF.L.U32 R11, R142, 0x1f, RZ ;  /* 0x0000001f8e0b7819 */ /* 0x000fe200000006ff */
[----:B0-----:R-:W-:-:S04]  /*1ee0*/  ULEA UR10, UR12, UR10, 0x18 ;  /* 0x0000000a0c0a7291 */ /* 0x001fc8000f8ec03f */
[----:B------:R-:W-:-:S09]  /*1ef0*/  ULEA UR12, UR18, UR10, 0x3 ;  /* 0x0000000a120c7291 */ /* 0x000fd2000f8e183f */
[----:B------:R0:W1:Y:S01]  /*1f00*/  SYNCS.PHASECHK.TRANS64.TRYWAIT P0, [UR12], R11 ;  /* 0x0000000bff0075a7 */ /* 0x000062000800014c */
[----:B------:R-:W-:Y:S05]  /*1f10*/  @!P1 BRA `(.L_x_21) ;  /* 0x0000000000049947 */ /* 0x000fea0003800000 */
[----:B------:R-:W-:Y:S01]  /*1f20*/  BPT.TRAP 0x1 ;  /* 0x000000040000795c */ /* 0x000fe20000300000 */
.L_x_21:
[----:B-1----:R-:W-:Y:S05]  /*1f30*/  @P0 BRA `(.L_x_22) ;  /* 0x0000000000080947 */ /* 0x002fea0003800000 */
[----:B------:R-:W1:Y:S02]  /*1f40*/  SYNCS.PHASECHK.TRANS64.TRYWAIT P0, [UR12], R11 ;  /* 0x0000000bff0075a7 */ /* 0x000e64000800014c */
[----:B-1----:R-:W-:Y:S05]  /*1f50*/  @!P0 BRA `(.L_x_23) ;  /* 0x0000007000c48947 */ /* 0x002fea0003800000 */
.L_x_22:
[----:B------:R-:W-:Y:S01]  /*1f60*/  UIADD3 UR12, UR10, 0xc100, URZ ;  /* 0x0000c1000a0c7890 */ /* 0x000fe2000fffe03f */
[----:B------:R-:W-:Y:S01]  /*1f70*/  WARPGROUP.ARRIVE ;  /* 0x00000000000079c5 */ /* 0x000fe20000000000 */
[----:B------:R-:W-:Y:S02]  /*1f80*/  UISETP.NE.AND UP0, UPT, UR7, URZ, UPT ;  /* 0x0000003f0700728c */ /* 0x000fe4000bf05270 */
[----:B------:R-:W-:Y:S02]  /*1f90*/  USHF.R.U32.HI UR12, URZ, 0x4, UR12 ;  /* 0x000000043f0c7899 */ /* 0x000fe4000801160c */
[----:B------:R-:W-:Y:S02]  /*1fa0*/  USEL UR8, UR8, URZ, !UP0 ;  /* 0x0000003f08087287 */ /* 0x000fe4000c000000 */
[----:B------:R-:W-:Y:S02]  /*1fb0*/  ULOP3.LUT UR12, UR12, 0x3fff, URZ, 0xc0, !UPT ;  /* 0x00003fff0c0c7892 */ /* 0x000fe4000f8ec03f */
[----:B------:R-:W-:-:S02]  /*1fc0*/  UISETP.NE.U32.AND UP0, UPT, UR8, URZ, UPT ;  /* 0x0000003f0800728c */ /* 0x000fc4000bf05070 */
[----:B------:R-:W-:Y:S02]  /*1fd0*/  ULOP3.LUT UR7, UR11, 0x10000, URZ, 0xfc, !UPT ;  /* 0x000100000b077892 */ /* 0x000fe4000f8efc3f */
[----:B------:R-:W-:Y:S02]  /*1fe0*/  ULOP3.LUT UR8, UR12, 0x10000, URZ, 0xfc, !UPT ;  /* 0x000100000c087892 */ /* 0x000fe4000f8efc3f */
[----:B------:R-:W-:Y:S02]  /*1ff0*/  ULEA UR7, UR18, UR7, 0xa ;  /* 0x0000000712077291 */ /* 0x000fe4000f8e503f */
[----:B------:R-:W-:Y:S01]  /*2000*/  ULEA UR8, UR18, UR8, 0xa ;  /* 0x0000000812087291 */ /* 0x000fe2000f8e503f */
[----:B------:R-:W-:Y:S01]  /*2010*/  UMOV UR13, 0x40000040 ;  /* 0x40000040000d7882 */ /* 0x000fe20000000000 */
[----:B------:R-:W-:Y:S01]  /*2020*/  UMOV UR15, 0x40000040 ;  /* 0x40000040000f7882 */ /* 0x000fe20000000000 */
[----:B------:R-:W-:Y:S02]  /*2030*/  UIADD3 UR6, UR6, 0x4, URZ ;  /* 0x0000000406067890 */ /* 0x000fe4000fffe03f */
[----:B------:R-:W-:-:S02]  /*2040*/  UMOV UR12, UR7 ;  /* 0x00000007000c7c82 */ /* 0x000fc40008000000 */
[----:B------:R-:W-:Y:S02]  /*2050*/  UMOV UR14, UR8 ;  /* 0x00000008000e7c82 */ /* 0x000fe40008000000 */
[----:B------:R-:W-:Y:S01]  /*2060*/  QGMMA.64x128x32.F32.E5M2.E5M2 R24, gdesc[UR12], R24, UP0 ;  /* 0x01e000000c1879f3 */ /* 0x000fe2000bf03818 */
[----:B------:R-:W-:Y:S02]  /*2070*/  UIADD3 UR12, UR7, 0x2, URZ ;  /* 0x00000002070c7890 */ /* 0x000fe4000fffe03f */
[----:B------:R-:W-:Y:S01]  /*2080*/  UIADD3 UR14, UR8, 0x2, URZ ;  /* 0x00000002080e7890 */ /* 0x000fe2000fffe03f */
[----:B------:R-:W-:Y:S01]  /*2090*/  UMOV UR13, 0x40000040 ;  /* 0x40000040000d7882 */ /* 0x000fe20000000000 */
[----:B------:R-:W-:Y:S01]  /*20a0*/  UMOV UR15, 0x40000040 ;  /* 0x40000040000f7882 */ /* 0x000fe20000000000 */
[----:B------:R-:W-:-:S06]  /*20b0*/  UISETP.NE.AND UP0, UPT, UR6, UR20, UPT ;  /* 0x000000140600728c */ /* 0x000fcc000bf05270 */
        /* <DEDUP_REMOVED lines=8> */
[----:B------:R-:W-:Y:S01]  /*2140*/  UMOV UR13, 0x40000040 ;  /* 0x40000040000d7882 */ /* 0x000fe20000000000 */
[----:B------:R-:W-:Y:S01]  /*2150*/  UMOV UR15, 0x40000040 ;  /* 0x40000040000f7882 */ /* 0x000fe20000000000 */
[----:B------:R-:W-:-:S06]  /*2160*/  USEL UR7, URZ, 0x1, UP0 ;  /* 0x000000013f077887 */ /* 0x000fcc0008000000 */
[----:B------:R-:W-:Y:S01]  /*2170*/  ISETP.NE.AND P0, PT, RZ, UR7, PT ;  /* 0x00000007ff007c0c */ /* 0x000fe2000bf05270 */
[----:B------:R-:W-:Y:S03]  /*2180*/  QGMMA.64x128x32.F32.E5M2.E5M2 R24, gdesc[UR12], R24, gsb0 ;  /* 0x01e000000c1879f3 */ /* 0x000fe60008003818 */
[----:B------:R-:W-:-:S09]  /*2190*/  WARPGROUP.DEPBAR.LE gsb0, 0x1 ;  /* 0x00008000000079c5 */ /* 0x000fd20000010100 */
[----:B------:R-:W-:Y:S05]  /*21a0*/  @!P0 BRA `(.L_x_24) ;  /* 0x0000000400088947 */ /* 0x000fea0003800000 */
[----:B------:R-:W-:Y:S02]  /*21b0*/  WARPGROUP.DEPBAR.LE gsb0, 0x0 ;  /* 0x00008000000079c5 */ /* 0x000fe40000010000 */
[----:B------:R-:W-:-:S01]  /*21c0*/  FADD R141, R24, R141 ;  /* 0x0000008d188d7221 */ /* 0x000fc20000000000 */
[----:B------:R-:W-:Y:S01]  /*21d0*/  FADD R136, R25, R136 ;  /* 0x0000008819887221 */ /* 0x000fe20000000000 */
        /* <DEDUP_REMOVED lines=62> */
[----:B------:R-:W-:-:S06]  /*25c0*/  UMOV UR6, URZ ;  /* 0x0000003f00067c82 */ /* 0x000fcc0008000000 */
.L_x_24:
[----:B------:R-:W-:Y:S05]  /*25d0*/  @!P1 BRA `(.L_x_25) ;  /* 0x0000000000049947 */ /* 0x000fea0003800000 */
[----:B------:R-:W-:Y:S01]  /*25e0*/  BPT.TRAP 0x1 ;  /* 0x000000040000795c */ /* 0x000fe20000300000 */
.L_x_25:
[----:B------:R-:W-:Y:S01]  /*25f0*/  ULEA UR8, UR19, UR10, 0x3 ;  /* 0x0000000a13087291 */ /* 0x000fe2000f8e183f */
[----:B------:R-:W-:-:S03]  /*2600*/  ISETP.GT.U32.AND P0, PT, R4, 0x1, PT ;  /* 0x000000010400780c */ /* 0x000fc60003f04070 */
[----:B------:R-:W-:-:S04]  /*2610*/  UIADD3 UR8, UR8, 0x18, URZ ;  /* 0x0000001808087890 */ /* 0x000fc8000fffe03f */
[----:B------:R-:W-:-:S09]  /*2620*/  UPRMT UR8, URZ, 0x654, UR8 ;  /* 0x000006543f087896 */ /* 0x000fd20008000008 */
[----:B------:R-:W-:Y:S01]  /*2630*/  SYNCS.ARRIVE.TRANS64.RED.A1T0 RZ, [UR8], RZ ;  /* 0x000000ffffff79a7 */ /* 0x000fe20008100408 */
[----:B------:R-:W-:Y:S05]  /*2640*/  @P0 BRA `(.L_x_26) ;  /* 0x0000000000040947 */ /* 0x000fea0003800000 */
[----:B------:R-:W-:Y:S01]  /*2650*/  BPT.TRAP 0x1 ;  /* 0x000000040000795c */ /* 0x000fe20000300000 */
.L_x_26:
[----:B------:R-:W-:Y:S01]  /*2660*/  UIADD3 UR18, UR18, 0x1, URZ ;  /* 0x0000000112127890 */ /* 0x000fe2000fffe03f */
[C---:B------:R-:W-:Y:S01]  /*2670*/  ISETP.GT.AND P0, PT, R10.reuse, 0x1, PT ;  /* 0x000000010a00780c */ /* 0x040fe20003f04270 */
[----:B------:R-:W-:Y:S01]  /*2680*/  UIADD3 UR19, UR19, 0x1, URZ ;  /* 0x0000000113137890 */ /* 0x000fe2000fffe03f */
[----:B------:R-:W-:Y:S01]  /*2690*/  VIADD R10, R10, 0xffffffff ;  /* 0xffffffff0a0a7836 */ /* 0x000fe20000000000 */
[----:B------:R-:W-:Y:S02]  /*26a0*/  UISETP.NE.AND UP0, UPT, UR18, 0x3, UPT ;  /* 0x000000031200788c */ /* 0x000fe4000bf05270 */
[----:B------:R-:W-:Y:S02]  /*26b0*/  UISETP.NE.AND UP1, UPT, UR19, 0x3, UPT ;  /* 0x000000031300788c */ /* 0x000fe4000bf25270 */
[----:B------:R-:W-:Y:S02]  /*26c0*/  USEL UR8, URZ, 0x1, UP0 ;  /* 0x000000013f087887 */ /* 0x000fe40008000000 */
[----:B------:R-:W-:-:S02]  /*26d0*/  USEL UR18, UR18, URZ, UP0 ;  /* 0x0000003f12127287 */ /* 0x000fc40008000000 */
[----:B------:R-:W-:Y:S02]  /*26e0*/  USEL UR19, UR19, URZ, UP1 ;  /* 0x0000003f13137287 */ /* 0x000fe40008800000 */
[----:B------:R-:W-:Y:S01]  /*26f0*/  LOP3.LUT R142, R142, UR8, RZ, 0x3c, !PT ;  /* 0x000000088e8e7c12 */ /* 0x000fe2000f8e3cff */
[----:B------:R-:W-:Y:S01]  /*2700*/  UMOV UR8, 0x1 ;  /* 0x0000000100087882 */ /* 0x000fe20000000000 */
[----:B------:R-:W-:Y:S08]  /*2710*/  @P0 BRA `(.L_x_27) ;  /* 0xfffffff400d80947 */ /* 0x000ff0000383ffff */
.L_x_19:
[----:B------:R-:W-:Y:S01]  /*2720*/  UISETP.NE.AND UP0, UPT, UR6, URZ, UPT ;  /* 0x0000003f0600728c */ /* 0x000fe2000bf05270 */
[----:B01----:R-:W0:Y:S03]  /*2730*/  LDC R10, c[0x0][0x28c] ;  /* 0x0000a300ff0a7b82 */ /* 0x003e260000000800 */
[----:B------:R-:W-:-:S06]  /*2740*/  USEL UR6, URZ, 0x1, !UP0 ;  /* 0x000000013f067887 */ /* 0x000fcc000c000000 */
[----:B------:R-:W-:Y:S02]  /*2750*/  ISETP.NE.AND P0, PT, RZ, UR6, PT ;  /* 0x00000006ff007c0c */ /* 0x000fe4000bf05270 */
[----:B0-----:R-:W-:-:S11]  /*2760*/  ISETP.GE.AND P1, PT, R10, 0x1, PT ;  /* 0x000000010a00780c */ /* 0x001fd60003f26270 */
[----:B------:R-:W-:Y:S05]  /*2770*/  @!P0 BRA `(.L_x_28) ;  /* 0x0000000400048947 */ /* 0x000fea0003800000 */
[----:B------:R-:W-:Y:S02]  /*2780*/  WARPGROUP.DEPBAR.LE gsb0, 0x0 ;  /* 0x00008000000079c5 */ /* 0x000fe40000010000 */
[----:B------:R-:W-:Y:S01]  /*2790*/  FADD R141, R24, R141 ;  /* 0x0000008d188d7221 */ /* 0x000fe20000000000 */
        /* <DEDUP_REMOVED lines=62> */
[----:B------:R-:W-:-:S07]  /*2b80*/  FADD R14, R14, R87 ;  /* 0x000000570e0e7221 */ /* 0x000fce0000000000 */
.L_x_28:
[----:B------:R-:W-:Y:S02]  /*2b90*/  WARPGROUP.DEPBAR.LE gsb0, 0x0 ;  /* 0x00008000000079c5 */ /* 0x000fe40000010000 */
[----:B------:R-:W-:Y:S05]  /*2ba0*/  @!P1 BRA `(.L_x_29) ;  /* 0x0000000000409947 */ /* 0x000fea0003800000 */
[----:B------:R-:W-:-:S13]  /*2bb0*/  ISETP.NE.AND P0, PT, R138, 0x3, PT ;  /* 0x000000038a00780c */ /* 0x000fda0003f05270 */
[----:B------:R-:W-:Y:S05]  /*2bc0*/  @!P0 BRA `(.L_x_30) ;  /* 0x0000000000048947 */ /* 0x000fea0003800000 */
[----:B------:R-:W-:Y:S01]  /*2bd0*/  BPT.TRAP 0x1 ;  /* 0x000000040000795c */ /* 0x000fe20000300000 */
.L_x_30:
[----:B------:R-:W-:Y:S01]  /*2be0*/  UISETP.LT.AND UP0, UPT, UR9, 0x1, UPT ;  /* 0x000000010900788c */ /* 0x000fe2000bf01270 */
[----:B------:R-:W-:-:S03]  /*2bf0*/  ISETP.GT.U32.AND P0, PT, R4, 0x1, PT ;  /* 0x000000010400780c */ /* 0x000fc60003f04070 */
[----:B------:R-:W-:-:S04]  /*2c00*/  USEL UR8, UR9, 0x1, UP0 ;  /* 0x0000000109087887 */ /* 0x000fc80008000000 */
[----:B------:R-:W-:-:S04]  /*2c10*/  UIADD3 UR8, UR5, UR9, -UR8 ;  /* 0x0000000905087290 */ /* 0x000fc8000fffe808 */
[----:B------:R-:W-:-:S04]  /*2c20*/  UIMAD.WIDE.U32 UR6, UR8, -0x55555555, URZ ;  /* 0xaaaaaaab080678a5 */ /* 0x000fc8000f8e003f */
[----:B------:R-:W-:-:S04]  /*2c30*/  USHF.R.U32.HI UR6, URZ, 0x1, UR7 ;  /* 0x000000013f067899 */ /* 0x000fc80008011607 */
[----:B------:R-:W-:-:S04]  /*2c40*/  UIMAD UR8, UR6, -0x3, UR8 ;  /* 0xfffffffd060878a4 */ /* 0x000fc8000f8e0208 */
[----:B------:R-:W-:-:S04]  /*2c50*/  ULEA UR8, UR8, UR10, 0x3 ;  /* 0x0000000a08087291 */ /* 0x000fc8000f8e183f */
[----:B------:R-:W-:-:S04]  /*2c60*/  UIADD3 UR8, UR8, 0x18, URZ ;  /* 0x0000001808087890 */ /* 0x000fc8000fffe03f */
[----:B------:R-:W-:-:S09]  /*2c70*/  UPRMT UR8, URZ, 0x654, UR8 ;  /* 0x000006543f087896 */ /* 0x000fd20008000008 */
[----:B------:R-:W-:Y:S01]  /*2c80*/  SYNCS.ARRIVE.TRANS64.RED.A1T0 RZ, [UR8], RZ ;  /* 0x000000ffffff79a7 */ /* 0x000fe20008100408 */
[----:B------:R-:W-:Y:S05]  /*2c90*/  @P0 BRA `(.L_x_29) ;  /* 0x0000000000040947 */ /* 0x000fea0003800000 */
[----:B------:R-:W-:Y:S01]  /*2ca0*/  BPT.TRAP 0x1 ;  /* 0x000000040000795c */ /* 0x000fe20000300000 */
.L_x_29:
[----:B------:R-:W0:Y:S01]  /*2cb0*/  LDC R26, c[0x0][0x288] ;  /* 0x0000a200ff1a7b82 */ /* 0x000e220000000800 */
[--C-:B------:R-:W-:Y:S01]  /*2cc0*/  SHF.R.U32.HI R10, RZ, 0x2, R0.reuse ;  /* 0x00000002ff0a7819 */ /* 0x100fe20000011600 */
[----:B------:R-:W-:Y:S01]  /*2cd0*/  IMAD.SHL.U32 R29, R7, 0x80, RZ ;  /* 0x00000080071d7824 */ /* 0x000fe200078e00ff */
[----:B------:R-:W-:Y:S01]  /*2ce0*/  SHF.R.U32.HI R25, RZ, 0x7, R0 ;  /* 0x00000007ff197819 */ /* 0x000fe20000011600 */
[----:B------:R-:W-:Y:S01]  /*2cf0*/  UIADD3 UR5, UR9, UR5, URZ ;  /* 0x0000000509057290 */ /* 0x000fe2000fffe03f */
[----:B------:R-:W-:Y:S01]  /*2d00*/  LOP3.LUT R11, R10, 0x7, RZ, 0xc0, !PT ;  /* 0x000000070a0b7812 */ /* 0x000fe200078ec0ff */
[----:B------:R-:W-:Y:S01]  /*2d10*/  IMAD.SHL.U32 R31, R6, 0x80, RZ ;  /* 0x00000080061f7824 */ /* 0x000fe200078e00ff */
[----:B------:R-:W-:Y:S01]  /*2d20*/  LOP3.LUT R10, R25, 0x1, RZ, 0xc0, !PT ;  /* 0x00000001190a7812 */ /* 0x000fe200078ec0ff */
[----:B------:R-:W-:Y:S01]  /*2d30*/  UISETP.GT.U32.AND UP0, UPT, UR5, 0x2, UPT ;  /* 0x000000020500788c */ /* 0x000fe2000bf04070 */
[----:B------:R-:W-:Y:S01]  /*2d40*/  LOP3.LUT R24, R0, 0x60, RZ, 0xc0, !PT ;  /* 0x0000006000187812 */ /* 0x000fe200078ec0ff */
[----:B------:R-:W-:Y:S01]  /*2d50*/  ULDC UR12, c[0x0][0x284] ;  /* 0x0000a100000c7ab9 */ /* 0x000fe20000000800 */
[----:B------:R-:W-:Y:S01]  /*2d60*/  UISETP.GE.U32.AND UP1, UPT, UR9, 0x3, UPT ;  /* 0x000000030900788c */ /* 0x000fe2000bf26070 */
[----:B------:R-:W-:Y:S01]  /*2d70*/  IMAD.SHL.U32 R30, R10, 0x40, RZ ;  /* 0x000000400a1e7824 */ /* 0x000fe200078e00ff */
[----:B------:R-:W-:Y:S01]  /*2d80*/  SHF.R.U32.HI R28, RZ, 0x1, R24 ;  /* 0x00000001ff1c7819 */ /* 0x000fe20000011618 */
[----:B------:R-:W-:Y:S01]  /*2d90*/  UISETP.LT.U32.AND UP0, UPT, UR9, 0x3, UP0 ;  /* 0x000000030900788c */ /* 0x000fe20008701070 */
[----:B------:R-:W-:Y:S01]  /*2da0*/  LOP3.LUT R24, R0, 0x3, RZ, 0xc0, !PT ;  /* 0x0000000300187812 */ /* 0x000fe200078ec0ff */
[----:B------:R-:W-:Y:S01]  /*2db0*/  UIMAD.WIDE.U32 UR6, UR5, -0x55555555, URZ ;  /* 0xaaaaaaab050678a5 */ /* 0x000fe2000f8e003f */
[--C-:B------:R-:W-:Y:S01]  /*2dc0*/  IADD3 R25, RZ, -R28, -R11.reuse ;  /* 0x8000001cff197210 */ /* 0x100fe20007ffe80b */
[----:B------:R-:W-:Y:S01]  /*2dd0*/  USEL UR8, URZ, 0x1, !UP0 ;  /* 0x000000013f087887 */ /* 0x000fe2000c000000 */
[----:B------:R-:W-:Y:S01]  /*2de0*/  LOP3.LUT R11, R30, 0x40, R11, 0xe2, !PT ;  /* 0x000000401e0b7812 */ /* 0x000fe200078ee20b */
[----:B------:R-:W-:Y:S01]  /*2df0*/  ULDC.64 UR10, c[0x0][0x5d0] ;  /* 0x00017400000a7ab9 */ /* 0x000fe20000000a00 */
[----:B------:R-:W-:Y:S01]  /*2e00*/  SHF.R.S32.HI R34, RZ, 0x1f, R5 ;  /* 0x0000001fff227819 */ /* 0x000fe20000011405 */
[----:B------:R-:W-:Y:S01]  /*2e10*/  IMAD R10, R10, -0x40, R25 ;  /* 0xffffffc00a0a7824 */ /* 0x000fe200078e0219 */
[----:B------:R-:W-:Y:S01]  /*2e20*/  USHF.R.U32.HI UR6, URZ, 0x1, UR7 ;  /* 0x000000013f067899 */ /* 0x000fe20008011607 */
[----:B0-----:R-:W-:Y:S01]  /*2e30*/  IMAD R30, R24, -0x2, R26 ;  /* 0xfffffffe181e7824 */ /* 0x001fe200078e021a */
[----:B------:R-:W-:Y:S01]  /*2e40*/  ISETP.GE.AND P0, PT, R29, R26, PT ;  /* 0x0000001a1d00720c */ /* 0x000fe20003f06270 */
[----:B------:R-:W-:Y:S01]  /*2e50*/  IMAD.SHL.U32 R24, R0, 0x2, RZ ;  /* 0x0000000200187824 */ /* 0x000fe200078e00ff */
[----:B------:R-:W-:Y:S01]  /*2e60*/  ULOP3.LUT UR4, UR4, UR8, URZ, 0x3c, !UPT ;  /* 0x0000000804047292 */ /* 0x000fe2000f8e3c3f */
[----:B------:R-:W-:Y:S01]  /*2e70*/  IMAD R32, R34, UR10, RZ ;  /* 0x0000000a22207c24 */ /* 0x000fe2000f8e02ff */
[----:B------:R-:W-:Y:S01]  /*2e80*/  ISETP.GE.OR P0, PT, R31, UR12, P0 ;  /* 0x0000000c1f007c0c */ /* 0x000fe20008706670 */
[----:B------:R-:W-:Y:S01]  /*2e90*/  IMAD.WIDE R26, R6, 0x80, RZ ;  /* 0x00000080061a7825 */ /* 0x000fe200078e02ff */
[----:B------:R-:W-:Y:S01]  /*2ea0*/  LOP3.LUT R24, R29, 0x6, R24, 0xf8, !PT ;  /* 0x000000061d187812 */ /* 0x000fe200078ef818 */
[----:B------:R-:W-:Y:S01]  /*2eb0*/  UIMAD UR5, UR6, -0x3, UR5 ;  /* 0xfffffffd060578a4 */ /* 0x000fe2000f8e0205 */
[----:B------:R-:W-:Y:S01]  /*2ec0*/  IADD3 R36, -R31, UR12, R10 ;  /* 0x0000000c1f247c10 */ /* 0x000fe2000fffe10a */
[----:B------:R-:W-:Y:S01]  /*2ed0*/  IMAD R33, R5, UR11, R32 ;  /* 0x0000000b05217c24 */ /* 0x000fe2000f8e0220 */
[----:B------:R-:W-:Y:S01]  /*2ee0*/  SHF.R.S32.HI R25, RZ, 0x1f, R24 ;  /* 0x0000001fff197819 */ /* 0x000fe20000011418 */
[----:B------:R-:W-:Y:S01]  /*2ef0*/  @UP1 ULOP3.LUT UR4, UR4, 0x1, UR6, 0x78, !UPT ;  /* 0x0000000104041892 */ /* 0x000fe2000f8e7806 */
[----:B------:R-:W-:Y:S01]  /*2f00*/  LOP3.LUT R35, R26, R11, R28, 0xfe, !PT ;  /* 0x0000000b1a237212 */ /* 0x000fe200078efe1c */
[----:B------:R-:W-:-:S02]  /*2f10*/  IMAD.IADD R29, R30, 0x1, -R29 ;  /* 0x000000011e1d7824 */ /* 0x000fc400078e0a1d */
[----:B------:R-:W-:-:S04]  /*2f20*/  IMAD.WIDE.U32 R6, R5, UR10, R24 ;  /* 0x0000000a05067c25 */ /* 0x000fc8000f8e0018 */
[----:B------:R-:W-:Y:S02]  /*2f30*/  IMAD.IADD R7, R7, 0x1, R33 ;  /* 0x0000000107077824 */ /* 0x000fe400078e0221 */
[----:B------:R-:W-:Y:S01]  /*2f40*/  IMAD.MOV.U32 R28, RZ, RZ, -0x1 ;  /* 0xffffffffff1c7424 */ /* 0x000fe200078e00ff */
[----:B------:R-:W-:Y:S06]  /*2f50*/  @P0 BRA `(.L_x_31) ;  /* 0x0000004400a40947 */ /* 0x000fec0003800000 */
[----:B------:R-:W0:Y:S01]  /*2f60*/  LDC.64 R32, c[0x0][0x5c8] ;  /* 0x00017200ff207b82 */ /* 0x000e220000000a00 */
[----:B------:R-:W-:Y:S01]  /*2f70*/  ULDC.64 UR6, c[0x0][0x5c0] ;  /* 0x0001700000067ab9 */ /* 0x000fe20000000a00 */
[----:B------:R-:W-:Y:S01]  /*2f80*/  BSSY B0, `(.L_x_31) ;  /* 0x0000466000007945 */ /* 0x000fe20003800000 */
[-C--:B0-----:R-:W-:Y:S02]  /*2f90*/  IMAD R10, R27, R32.reuse, RZ ;  /* 0x000000201b0a7224 */ /* 0x081fe400078e02ff */
[----:B------:R-:W-:-:S04]  /*2fa0*/  IMAD.WIDE.U32 R6, R35, R32, R6 ;  /* 0x0000002023067225 */ /* 0x000fc800078e0006 */
[----:B------:R-:W-:Y:S01]  /*2fb0*/  IMAD R31, R35, R33, R10 ;  /* 0x00000021231f7224 */ /* 0x000fe200078e020a */
[----:B------:R-:W-:Y:S02]  /*2fc0*/  LEA R11, P0, R32, R6, 0x3 ;  /* 0x00000006200b7211 */ /* 0x000fe400078018ff */
[----:B------:R-:W-:Y:S01]  /*2fd0*/  IADD3 R10, P1, R6, UR6, RZ ;  /* 0x00000006060a7c10 */ /* 0x000fe2000ff3e0ff */
[----:B------:R-:W-:Y:S01]  /*2fe0*/  IMAD.IADD R31, R7, 0x1, R31 ;  /* 0x00000001071f7824 */ /* 0x000fe200078e021f */
[----:B------:R-:W-:-:S04]  /*2ff0*/  IADD3 R6, P3, R11, UR6, RZ ;  /* 0x000000060b067c10 */ /* 0x000fc8000ff7e0ff */
[----:B------:R-:W-:Y:S02]  /*3000*/  LEA.HI.X R7, R32, R31, R33, 0x3, P0 ;  /* 0x0000001f20077211 */ /* 0x000fe400000f1c21 */
[----:B---3-5:R-:W-:Y:S02]  /*3010*/  FSETP.NEU.AND P0, PT, R9, RZ, PT ;  /* 0x000000ff0900720b */ /* 0x028fe40003f0d000 */
[----:B------:R-:W-:Y:S02]  /*3020*/  IADD3.X R11, R31, UR7, RZ, P1, !PT ;  /* 0x000000071f0b7c10 */ /* 0x000fe40008ffe4ff */
[----:B------:R-:W-:-:S09]  /*3030*/  IADD3.X R7, R7, UR7, RZ, P3, !PT ;  /* 0x0000000707077c10 */ /* 0x000fd20009ffe4ff */
[----:B------:R-:W-:Y:S05]  /*3040*/  @!P0 BRA `(.L_x_32) ;  /* 0x00000034005c8947 */ /* 0x000fea0003800000 */
[----:B------:R-:W-:Y:S01]  /*3050*/  ULDC.64 UR6, c[0x0][0x5b8] ;  /* 0x00016e0000067ab9 */ /* 0x000fe20000000a00 */
[----:B------:R-:W-:Y:S01]  /*3060*/  ISETP.GE.AND P0, PT, R36, 0x1, PT ;  /* 0x000000012400780c */ /* 0x000fe20003f06270 */
[----:B------:R-:W-:Y:S01]  /*3070*/  IMAD R32, R34, UR6, RZ ;  /* 0x0000000622207c24 */ /* 0x000fe2000f8e02ff */
[----:B------:R-:W-:Y:S01]  /*3080*/  ULDC.64 UR10, c[0x0][0x5a8] ;  /* 0x00016a00000a7ab9 */ /* 0x000fe20000000a00 */
[----:B------:R-:W-:Y:S01]  /*3090*/  IMAD.WIDE.U32 R30, R5, UR6, R24 ;  /* 0x00000006051e7c25 */ /* 0x000fe2000f8e0018 */
[----:B------:R-:W-:Y:S01]  /*30a0*/  ISETP.LT.OR P4, PT, R29, 0x1, !P0 ;  /* 0x000000011d00780c */ /* 0x000fe20004781670 */
[----:B------:R-:W-:Y:S02]  /*30b0*/  BSSY B1, `(.L_x_33) ;  /* 0x000000c000017945 */ /* 0x000fe40003800000 */
[----:B------:R-:W-:Y:S01]  /*30c0*/  IMAD R5, R5, UR7, R32 ;  /* 0x0000000705057c24 */ /* 0x000fe2000f8e0220 */
[----:B------:R-:W-:-:S03]  /*30d0*/  ULDC.64 UR6, c[0x0][0x5b0] ;  /* 0x00016c0000067ab9 */ /* 0x000fc60000000a00 */
[----:B------:R-:W-:Y:S02]  /*30e0*/  IMAD.IADD R31, R31, 0x1, R5 ;  /* 0x000000011f1f7824 */ /* 0x000fe400078e0205 */
[----:B------:R-:W-:Y:S02]  /*30f0*/  IMAD R5, R27, UR6, RZ ;  /* 0x000000061b057c24 */ /* 0x000fe4000f8e02ff */
[----:B------:R-:W-:-:S04]  /*3100*/  IMAD.WIDE.U32 R24, R35, UR6, R30 ;  /* 0x0000000623187c25 */ /* 0x000fc8000f8e001e */
[----:B------:R-:W-:Y:S01]  /*3110*/  IMAD R5, R35, UR7, R5 ;  /* 0x0000000723057c24 */ /* 0x000fe2000f8e0205 */
[----:B------:R-:W-:-:S04]  /*3120*/  IADD3 R24, P1, R24, UR10, RZ ;  /* 0x0000000a18187c10 */ /* 0x000fc8000ff3e0ff */
[--C-:B------:R-:W-:Y:S02]  /*3130*/  IADD3.X R25, R25, UR11, R5.reuse, P1, !PT ;  /* 0x0000000b19197c10 */ /* 0x100fe40008ffe405 */
[----:B------:R-:W-:Y:S01]  /*3140*/  PRMT R5, RZ, 0x7610, R5 ;  /* 0x00007610ff057816 */ /* 0x000fe20000000005 */
[----:B------:R-:W-:Y:S06]  /*3150*/  @P4 BRA `(.L_x_34) ;  /* 0x0000000000044947 */ /* 0x000fec0003800000 */
[----:B------:R0:W5:Y:S02]  /*3160*/  LDG.E.U8 R5, desc[UR16][R24.64] ;  /* 0x0000001018057981 */ /* 0x000164000c1e1100 */
.L_x_34:
[----:B------:R-:W-:Y:S05]  /*3170*/  BSYNC B1 ;  /* 0x0000000000017941 */ /* 0x000fea0003800000 */
.L_x_33:
[----:B-----5:R-:W-:Y:S01]  /*3180*/  LOP3.LUT R5, R5, 0xff, RZ, 0xc0, !PT ;  /* 0x000000ff05057812 */ /* 0x020fe200078ec0ff */
[----:B------:R-:W-:Y:S01]  /*3190*/  BSSY B1, `(.L_x_35) ;  /* 0x000000b000017945 */ /* 0x000fe20003800000 */
[----:B------:R-:W-:Y:S02]  /*31a0*/  ISETP.LT.OR P3, PT, R29, 0x2, !P0 ;  /* 0x000000021d00780c */ /* 0x000fe40004761670 */
[----:B------:R-:W-:-:S05]  /*31b0*/  F2FP.F16.E5M2.UNPACK_B R5, R5 ;  /* 0x00000005ff05723e */ /* 0x000fca00020004ff */
[----:B------:R-:W-:Y:S01]  /*31c0*/  HADD2.F32 R32, -RZ, R5.H0_H0 ;  /* 0x20000005ff207230 */ /* 0x000fe20000004100 */
[----:B------:R-:W-:-:S04]  /*31d0*/  PRMT R5, RZ, 0x7610, R5 ;  /* 0x00007610ff057816 */ /* 0x000fc80000000005 */
[----:B------:R-:W-:-:S04]  /*31e0*/  FMUL R32, R32, R9 ;  /* 0x0000000920207220 */ /* 0x000fc80000400000 */
[----:B--2---:R-:W-:-:S05]  /*31f0*/  FFMA R32, R141, R8, R32 ;  /* 0x000000088d207223 */ /* 0x004fca0000000020 */
[----:B------:R-:W-:-:S05]  /*3200*/  F2FP.SATFINITE.E5M2.F32.PACK_AB_MERGE_C R33, RZ, R32, RZ ;  /* 0x00000020ff21723e */ /* 0x000fca00048060ff */
[----:B------:R1:W-:Y:S01]  /*3210*/  @!P4 STG.E.U8 desc[UR16][R10.64], R33 ;  /* 0x000000210a00c986 */ /* 0x0003e2000c101110 */
[----:B------:R-:W-:Y:S05]  /*3220*/  @P3 BRA `(.L_x_36) ;  /* 0x0000000000043947 */ /* 0x000fea0003800000 */
[----:B------:R2:W5:Y:S02]  /*3230*/  LDG.E.U8 R5, desc[UR16][R24.64+0x1] ;  /* 0x0000011018057981 */ /* 0x000564000c1e1100 */
.L_x_36:
[----:B------:R-:W-:Y:S05]  /*3240*/  BSYNC B1 ;  /* 0x0000000000017941 */ /* 0x000fea0003800000 */
.L_x_35:
[----:B-----5:R-:W-:Y:S01]  /*3250*/  LOP3.LUT R5, R5, 0xff, RZ, 0xc0, !PT ;  /* 0x000000ff05057812 */ /* 0x020fe200078ec0ff */
[----:B------:R-:W-:Y:S01]  /*3260*/  BSSY B1, `(.L_x_37) ;  /* 0x0000013000017945 */ /* 0x000fe20003800000 */
[----:B-1----:R-:W-:Y:S02]  /*3270*/  IADD3 R33, P1, R35, 0x8, RZ ;  /* 0x0000000823217810 */ /* 0x002fe40007f3e0ff */
[----:B------:R-:W-:-:S03]  /*3280*/  F2FP.F16.E5M2.UNPACK_B R5, R5 ;  /* 0x00000005ff05723e */ /* 0x000fc600020004ff */
[----:B------:R-:W-:Y:S01]  /*3290*/  IMAD.X R27, RZ, RZ, R27, P1 ;  /* 0x000000ffff1b7224 */ /* 0x000fe200008e061b */
[----:B------:R-:W-:Y:S01]  /*32a0*/  ISETP.GE.AND P1, PT, R36, 0x9, PT ;  /* 0x000000092400780c */ /* 0x000fe20003f26270 */
[----:B------:R-:W-:Y:S02]  /*32b0*/  HADD2.F32 R26, -RZ, R5.H0_H0 ;  /* 0x20000005ff1a7230 */ /* 0x000fe40000004100 */
[----:B------:R-:W-:Y:S01]  /*32c0*/  IMAD.WIDE.U32 R30, R33, UR6, R30 ;  /* 0x00000006211e7c25 */ /* 0x000fe2000f8e001e */
[----:B------:R-:W-:-:S03]  /*32d0*/  ISETP.LT.OR P5, PT, R29, 0x1, !P1 ;  /* 0x000000011d00780c */ /* 0x000fc60004fa1670 */
[----:B------:R-:W-:Y:S01]  /*32e0*/  FMUL R5, R26, R9 ;  /* 0x000000091a057220 */ /* 0x000fe20000400000 */
[----:B------:R-:W-:-:S03]  /*32f0*/  IMAD R26, R27, UR6, RZ ;  /* 0x000000061b1a7c24 */ /* 0x000fc6000f8e02ff */
[----:B------:R-:W-:Y:S01]  /*3300*/  FFMA R5, R136, R8, R5 ;  /* 0x0000000888057223 */ /* 0x000fe20000000005 */
[----:B------:R-:W-:Y:S01]  /*3310*/  IMAD R33, R33, UR7, R26 ;  /* 0x0000000721217c24 */ /* 0x000fe2000f8e021a */
[----:B------:R-:W-:-:S03]  /*3320*/  IADD3 R26, P4, R30, UR10, RZ ;  /* 0x0000000a1e1a7c10 */ /* 0x000fc6000ff9e0ff */
[----:B------:R-:W-:Y:S02]  /*3330*/  F2FP.SATFINITE.E5M2.F32.PACK_AB_MERGE_C R35, RZ, R5, RZ ;  /* 0x00000005ff23723e */ /* 0x000fe400048060ff */
[----:B------:R-:W-:Y:S02]  /*3340*/  IADD3.X R27, R31, UR11, R33, P4, !PT ;  /* 0x0000000b1f1b7c10 */ /* 0x000fe4000a7fe421 */
[----:B------:R-:W-:Y:S01]  /*3350*/  PRMT R5, RZ, 0x7610, R5 ;  /* 0x00007610ff057816 */ /* 0x000fe20000000005 */
[----:B------:R1:W-:Y:S01]  /*3360*/  @!P3 STG.E.U8 desc[UR16][R10.64+0x1], R35 ;  /* 0x000001230a00b986 */ /* 0x0003e2000c101110 */
[----:B------:R-:W-:Y:S05]  /*3370*/  @P5 BRA `(.L_x_38) ;  /* 0x0000000000045947 */ /* 0x000fea0003800000 */
[----:B------:R3:W5:Y:S02]  /*3380*/  LDG.E.U8 R5, desc[UR16][R26.64] ;  /* 0x000000101a057981 */ /* 0x000764000c1e1100 */
.L_x_38:
[----:B------:R-:W-:Y:S05]  /*3390*/  BSYNC B1 ;  /* 0x0000000000017941 */ /* 0x000fea0003800000 */
.L_x_37:
[----:B-----5:R-:W-:Y:S01]  /*33a0*/  LOP3.LUT R5, R5, 0xff, RZ, 0xc0, !PT ;  /* 0x000000ff05057812 */ /* 0x020fe200078ec0ff */
[----:B------:R-:W-:Y:S01]  /*33b0*/  BSSY B1, `(.L_x_39) ;  /* 0x000000b000017945 */ /* 0x000fe20003800000 */
[----:B------:R-:W-:Y:S02]  /*33c0*/  ISETP.LT.OR P3, PT, R29, 0x2, !P1 ;  /* 0x000000021d00780c */ /* 0x000fe40004f61670 */
[----:B------:R-:W-:-:S05]  /*33d0*/  F2FP.F16.E5M2.UNPACK_B R5, R5 ;  /* 0x00000005ff05723e */ /* 0x000fca00020004ff */
[----:B------:R-:W-:Y:S01]  /*33e0*/  HADD2.F32 R30, -RZ, R5.H0_H0 ;  /* 0x20000005ff1e7230 */ /* 0x000fe20000004100 */
[----:B------:R-:W-:-:S04]  /*33f0*/  PRMT R5, RZ, 0x7610, R5 ;  /* 0x00007610ff057816 */ /* 0x000fc80000000005 */
[----:B------:R-:W-:-:S04]  /*3400*/  FMUL R30, R30, R9 ;  /* 0x000000091e1e7220 */ /* 0x000fc80000400000 */
[----:B------:R-:W-:-:S05]  /*3410*/  FFMA R30, R139, R8, R30 ;  /* 0x000000088b1e7223 */ /* 0x000fca000000001e */
[----:B------:R-:W-:-:S05]  /*3420*/  F2FP.SATFINITE.E5M2.F32.PACK_AB_MERGE_C R31, RZ, R30, RZ ;  /* 0x0000001eff1f723e */ /* 0x000fca00048060ff */
[----:B------:R4:W-:Y:S01]  /*3430*/  @!P5 STG.E.U8 desc[UR16][R6.64], R31 ;  /* 0x0000001f0600d986 */ /* 0x0009e2000c101110 */
[----:B------:R-:W-:Y:S05]  /*3440*/  @P3 BRA `(.L_x_40) ;  /* 0x0000000000043947 */ /* 0x000fea0003800000 */
[----:B------:R0:W5:Y:S02]  /*3450*/  LDG.E.U8 R5, desc[UR16][R26.64+0x1] ;  /* 0x000001101a057981 */ /* 0x000164000c1e1100 */
.L_x_40:
[----:B------:R-:W-:Y:S05]  /*3460*/  BSYNC B1 ;  /* 0x0000000000017941 */ /* 0x000fea0003800000 */
.L_x_39:
[----:B-----5:R-:W-:Y:S01]  /*3470*/  LOP3.LUT R5, R5, 0xff, RZ, 0xc0, !PT ;  /* 0x000000ff05057812 */ /* 0x020fe200078ec0ff */
[----:B------:R-:W-:Y:S01]  /*3480*/  BSSY B1, `(.L_x_41) ;  /* 0x000000b000017945 */ /* 0x000fe20003800000 */
[----:B------:R-:W-:Y:S02]  /*3490*/  ISETP.LT.OR P4, PT, R29, 0x9, !P0 ;  /* 0x000000091d00780c */ /* 0x000fe40004781670 */
[----:B------:R-:W-:-:S05]  /*34a0*/  F2FP.F16.E5M2.UNPACK_B R5, R5 ;  /* 0x00000005ff05723e */ /* 0x000fca00020004ff */
[----:B------:R-:W-:-:S05]  /*34b0*/  HADD2.F32 R30, -RZ, R5.H0_H0 ;  /* 0x20000005ff1e7230 */ /* 0x000fca0000004100 */
[----:B------:R-:W-:-:S04]  /*34c0*/  FMUL R5, R30, R9 ;  /* 0x000000091e057220 */ /* 0x000fc80000400000 */
[----:B------:R-:W-:-:S05]  /*34d0*/  FFMA R5, R134, R8, R5 ;  /* 0x0000000886057223 */ /* 0x000fca0000000005 */
[----:B----4-:R-:W-:Y:S02]  /*34e0*/  F2FP.SATFINITE.E5M2.F32.PACK_AB_MERGE_C R31, RZ, R5, RZ ;  /* 0x00000005ff1f723e */ /* 0x010fe400048060ff */
[----:B------:R-:W-:-:S03]  /*34f0*/  PRMT R5, RZ, 0x7610, R5 ;  /* 0x00007610ff057816 */ /* 0x000fc60000000005 */
[----:B------:R4:W-:Y:S01]  /*3500*/  @!P3 STG.E.U8 desc[UR16][R6.64+0x1], R31 ;  /* 0x0000011f0600b986 */ /* 0x0009e2000c101110 */
[----:B------:R-:W-:Y:S05]  /*3510*/  @P4 BRA `(.L_x_42) ;  /* 0x0000000000044947 */ /* 0x000fea0003800000 */
[----:B------:R0:W5:Y:S02]  /*3520*/  LDG.E.U8 R5, desc[UR16][R24.64+0x8] ;  /* 0x0000081018057981 */ /* 0x000164000c1e1100 */
.L_x_42:
[----:B------:R-:W-:Y:S05]  /*3530*/  BSYNC B1 ;  /* 0x0000000000017941 */ /* 0x000fea0003800000 */
.L_x_41:
        /* <DEDUP_REMOVED lines=8> */
[----:B----4-:R-:W-:-:S05]  /*35c0*/  F2FP.SATFINITE.E5M2.F32.PACK_AB_MERGE_C R31, RZ, R30, RZ ;  /* 0x0000001eff1f723e */ /* 0x010fca00048060ff */
[----:B------:R4:W-:Y:S01]  /*35d0*/  @!P4 STG.E.U8 desc[UR16][R10.64+0x8], R31 ;  /* 0x0000081f0a00c986 */ /* 0x0009e2000c101110 */
[----:B------:R-:W-:Y:S05]  /*35e0*/  @P3 BRA `(.L_x_44) ;  /* 0x0000000000043947 */ /* 0x000fea0003800000 */
[----:B------:R0:W5:Y:S02]  /*35f0*/  LDG.E.U8 R5, desc[UR16][R24.64+0x9] ;  /* 0x0000091018057981 */ /* 0x000164000c1e1100 */
.L_x_44:
[----:B------:R-:W-:Y:S05]  /*3600*/  BSYNC B1 ;  /* 0x0000000000017941 */ /* 0x000fea0003800000 */
.L_x_43:
        /* <DEDUP_REMOVED lines=12> */
.L_x_46:
[----:B------:R-:W-:Y:S05]  /*36d0*/  BSYNC B1 ;  /* 0x0000000000017941 */ /* 0x000fea0003800000 */
.L_x_45:
        /* <DEDUP_REMOVED lines=12> */
.L_x_48:
[----:B------:R-:W-:Y:S05]  /*37a0*/  BSYNC B1 ;  /* 0x0000000000017941 */ /* 0x000fea0003800000 */
.L_x_47:
        /* <DEDUP_REMOVED lines=12> */
.L_x_50:
[----:B------:R-:W-:Y:S05]  /*3870*/  BSYNC B1 ;  /* 0x0000000000017941 */ /* 0x000fea0003800000 */
.L_x_49:
        /* <DEDUP_REMOVED lines=12> */
.L_x_52:
[----:B------:R-:W-:Y:S05]  /*3940*/  BSYNC B1 ;  /* 0x0000000000017941 */ /* 0x000fea0003800000 */
.L_x_51:
        /* <DEDUP_REMOVED lines=12> */
.L_x_54:
[----:B------:R-:W-:Y:S05]  /*3a10*/  BSYNC B1 ;  /* 0x0000000000017941 */ /* 0x000fea0003800000 */
.L_x_53:
        /* <DEDUP_REMOVED lines=12> */
.L_x_56:
[----:B------:R-:W-:Y:S05]  /*3ae0*/  BSYNC B1 ;  /* 0x0000000000017941 */ /* 0x000fea0003800000 */
.L_x_55:
        /* <DEDUP_REMOVED lines=12> */
.L_x_58:
[----:B------:R-:W-:Y:S05]  /*3bb0*/  BSYNC B1 ;  /* 0x0000000000017941 */ /* 0x000fea0003800000 */
.L_x_57:
        /* <DEDUP_REMOVED lines=12> */
.L_x_60:
[----:B------:R-:W-:Y:S05]  /*3c80*/  BSYNC B1 ;  /* 0x0000000000017941 */ /* 0x000fea0003800000 */
.L_x_59:
        /* <DEDUP_REMOVED lines=12> */
.L_x_62:
[----:B------:R-:W-:Y:S05]  /*3d50*/  BSYNC B1 ;  /* 0x0000000000017941 */ /* 0x000fea0003800000 */
.L_x_61:
        /* <DEDUP_REMOVED lines=12> */
.L_x_64:
[----:B------:R-:W-:Y:S05]  /*3e20*/  BSYNC B1 ;  /* 0x0000000000017941 */ /* 0x000fea0003800000 */
.L_x_63:
        /* <DEDUP_REMOVED lines=12> */
.L_x_66:
[----:B------:R-:W-:Y:S05]  /*3ef0*/  BSYNC B1 ;  /* 0x0000000000017941 */ /* 0x000fea0003800000 */
.L_x_65:
        /* <DEDUP_REMOVED lines=12> */
.L_x_68:
[----:B------:R-:W-:Y:S05]  /*3fc0*/  BSYNC B1 ;  /* 0x0000000000017941 */ /* 0x000fea0003800000 */
.L_x_67:
        /* <DEDUP_REMOVED lines=12> */
.L_x_70:
[----:B------:R-:W-:Y:S05]  /*4090*/  BSYNC B1 ;  /* 0x0000000000017941 */ /* 0x000fea0003800000 */
.L_x_69:
        /* <DEDUP_REMOVED lines=12> */
.L_x_72:
[----:B------:R-:W-:Y:S05]  /*4160*/  BSYNC B1 ;  /* 0x0000000000017941 */ /* 0x000fea0003800000 */
.L_x_71:
        /* <DEDUP_REMOVED lines=12> */
.L_x_74:
[----:B------:R-:W-:Y:S05]  /*4230*/  BSYNC B1 ;  /* 0x0000000000017941 */ /* 0x000fea0003800000 */
.L_x_73:
        /* <DEDUP_REMOVED lines=12> */
.L_x_76:
[----:B------:R-:W-:Y:S05]  /*4300*/  BSYNC B1 ;  /* 0x0000000000017941 */ /* 0x000fea0003800000 */
.L_x_75:
        /* <DEDUP_REMOVED lines=12> */
.L_x_78:
[----:B------:R-:W-:Y:S05]  /*43d0*/  BSYNC B1 ;  /* 0x0000000000017941 */ /* 0x000fea0003800000 */
.L_x_77:
        /* <DEDUP_REMOVED lines=12> */
.L_x_80:
[----:B------:R-:W-:Y:S05]  /*44a0*/  BSYNC B1 ;  /* 0x0000000000017941 */ /* 0x000fea0003800000 */
.L_x_79:
        /* <DEDUP_REMOVED lines=12> */
.L_x_82:
[----:B------:R-:W-:Y:S05]  /*4570*/  BSYNC B1 ;  /* 0x0000000000017941 */ /* 0x000fea0003800000 */
.L_x_81:
        /* <DEDUP_REMOVED lines=12> */
.L_x_84:
[----:B------:R-:W-:Y:S05]  /*4640*/  BSYNC B1 ;  /* 0x0000000000017941 */ /* 0x000fea0003800000 */
.L_x_83:
        /* <DEDUP_REMOVED lines=12> */
.L_x_86:
[----:B------:R-:W-:Y:S05]  /*4710*/  BSYNC B1 ;  /* 0x0000000000017941 */ /* 0x000fea0003800000 */
.L_x_85:
        /* <DEDUP_REMOVED lines=12> */
.L_x_88:
[----:B------:R-:W-:Y:S05]  /*47e0*/  BSYNC B1 ;  /* 0x0000000000017941 */ /* 0x000fea0003800000 */
.L_x_87:
        /* <DEDUP_REMOVED lines=12> */
.L_x_90:
[----:B------:R-:W-:Y:S05]  /*48b0*/  BSYNC B1 ;  /* 0x0000000000017941 */ /* 0x000fea0003800000 */
.L_x_89:
        /* <DEDUP_REMOVED lines=12> */
.L_x_92:
[----:B------:R-:W-:Y:S05]  /*4980*/  BSYNC B1 ;  /* 0x0000000000017941 */ /* 0x000fea0003800000 */
.L_x_91:
        /* <DEDUP_REMOVED lines=12> */
.L_x_94:
[----:B------:R-:W-:Y:S05]  /*4a50*/  BSYNC B1 ;  /* 0x0000000000017941 */ /* 0x000fea0003800000 */
.L_x_93:
        /* <DEDUP_REMOVED lines=12> */
.L_x_96:
[----:B------:R-:W-:Y:S05]  /*4b20*/  BSYNC B1 ;  /* 0x0000000000017941 */ /* 0x000fea0003800000 */
.L_x_95:
        /* <DEDUP_REMOVED lines=12> */
.L_x_98:
[----:B------:R-:W-:Y:S05]  /*4bf0*/  BSYNC B1 ;  /* 0x0000000000017941 */ /* 0x000fea0003800000 */
.L_x_97:
        /* <DEDUP_REMOVED lines=12> */
.L_x_100:
[----:B------:R-:W-:Y:S05]  /*4cc0*/  BSYNC B1 ;  /* 0x0000000000017941 */ /* 0x000fea0003800000 */
.L_x_99:
        /* <DEDUP_REMOVED lines=12> */
.L_x_102:
[----:B------:R-:W-:Y:S05]  /*4d90*/  BSYNC B1 ;  /* 0x0000000000017941 */ /* 0x000fea0003800000 */
.L_x_101:
        /* <DEDUP_REMOVED lines=12> */
.L_x_104:
[----:B------:R-:W-:Y:S05]  /*4e60*/  BSYNC B1 ;  /* 0x0000000000017941 */ /* 0x000fea0003800000 */
.L_x_103:
        /* <DEDUP_REMOVED lines=12> */
.L_x_106:
[----:B------:R-:W-:Y:S05]  /*4f30*/  BSYNC B1 ;  /* 0x0000000000017941 */ /* 0x000fea0003800000 */
.L_x_105:
        /* <DEDUP_REMOVED lines=12> */
.L_x_108:
[----:B------:R-:W-:Y:S05]  /*5000*/  BSYNC B1 ;  /* 0x0000000000017941 */ /* 0x000fea0003800000 */
.L_x_107:
        /* <DEDUP_REMOVED lines=12> */
.L_x_110:
[----:B------:R-:W-:Y:S05]  /*50d0*/  BSYNC B1 ;  /* 0x0000000000017941 */ /* 0x000fea0003800000 */
.L_x_109:
        /* <DEDUP_REMOVED lines=12> */
.L_x_112:
[----:B------:R-:W-:Y:S05]  /*51a0*/  BSYNC B1 ;  /* 0x0000000000017941 */ /* 0x000fea0003800000 */
.L_x_111:
        /* <DEDUP_REMOVED lines=12> */
.L_x_114:
[----:B------:R-:W-:Y:S05]  /*5270*/  BSYNC B1 ;  /* 0x0000000000017941 */ /* 0x000fea0003800000 */
.L_x_113:
        /* <DEDUP_REMOVED lines=12> */
.L_x_116:
[----:B------:R-:W-:Y:S05]  /*5340*/  BSYNC B1 ;  /* 0x0000000000017941 */ /* 0x000fea0003800000 */
.L_x_115:
        /* <DEDUP_REMOVED lines=12> */
.L_x_118:
[----:B------:R-:W-:Y:S05]  /*5410*/  BSYNC B1 ;  /* 0x0000000000017941 */ /* 0x000fea0003800000 */
.L_x_117:
        /* <DEDUP_REMOVED lines=12> */
.L_x_120:
[----:B------:R-:W-:Y:S05]  /*54e0*/  BSYNC B1 ;  /* 0x0000000000017941 */ /* 0x000fea0003800000 */
.L_x_119:
        /* <DEDUP_REMOVED lines=12> */
.L_x_122:
[----:B------:R-:W-:Y:S05]  /*55b0*/  BSYNC B1 ;  /* 0x0000000000017941 */ /* 0x000fea0003800000 */
.L_x_121:
        /* <DEDUP_REMOVED lines=12> */
.L_x_124:
[----:B------:R-:W-:Y:S05]  /*5680*/  BSYNC B1 ;  /* 0x0000000000017941 */ /* 0x000fea0003800000 */
.L_x_123:
        /* <DEDUP_REMOVED lines=12> */
.L_x_126:
[----:B------:R-:W-:Y:S05]  /*5750*/  BSYNC B1 ;  /* 0x0000000000017941 */ /* 0x000fea0003800000 */
.L_x_125:
        /* <DEDUP_REMOVED lines=12> */
.L_x_128:
[----:B------:R-:W-:Y:S05]  /*5820*/  BSYNC B1 ;  /* 0x0000000000017941 */ /* 0x000fea0003800000 */
.L_x_127:
        /* <DEDUP_REMOVED lines=12> */
.L_x_130:
[----:B------:R-:W-:Y:S05]  /*58f0*/  BSYNC B1 ;  /* 0x0000000000017941 */ /* 0x000fea0003800000 */
.L_x_129:
        /* <DEDUP_REMOVED lines=12> */
.L_x_132:
[----:B------:R-:W-:Y:S05]  /*59c0*/  BSYNC B1 ;  /* 0x0000000000017941 */ /* 0x000fea0003800000 */
.L_x_131:
        /* <DEDUP_REMOVED lines=12> */
.L_x_134:
[----:B------:R-:W-:Y:S05]  /*5a90*/  BSYNC B1 ;  /* 0x0000000000017941 */ /* 0x000fea0003800000 */
.L_x_133:
        /* <DEDUP_REMOVED lines=12> */
.L_x_136:
[----:B------:R-:W-:Y:S05]  /*5b60*/  BSYNC B1 ;  /* 0x0000000000017941 */ /* 0x000fea0003800000 */
.L_x_135:
        /* <DEDUP_REMOVED lines=12> */
.L_x_138:
[----:B------:R-:W-:Y:S05]  /*5c30*/  BSYNC B1 ;  /* 0x0000000000017941 */ /* 0x000fea0003800000 */
.L_x_137:
        /* <DEDUP_REMOVED lines=12> */
.L_x_140:
[----:B------:R-:W-:Y:S05]  /*5d00*/  BSYNC B1 ;  /* 0x0000000000017941 */ /* 0x000fea0003800000 */
.L_x_139:
        /* <DEDUP_REMOVED lines=12> */
.L_x_142:
[----:B------:R-:W-:Y:S05]  /*5dd0*/  BSYNC B1 ;  /* 0x0000000000017941 */ /* 0x000fea0003800000 */
.L_x_141:
        /* <DEDUP_REMOVED lines=12> */
.L_x_144:
[----:B------:R-:W-:Y:S05]  /*5ea0*/  BSYNC B1 ;  /* 0x0000000000017941 */ /* 0x000fea0003800000 */
.L_x_143:
[----:B-----5:R-:W-:Y:S01]  /*5eb0*/  LOP3.LUT R5, R5, 0xff, RZ, 0xc0, !PT ;  /* 0x000000ff05057812 */ /* 0x020fe200078ec0ff */
[----:B------:R-:W-:Y:S01]  /*5ec0*/  BSSY B1, `(.L_x_145) ;  /* 0x000000b000017945 */ /* 0x000fe20003800000 */
[----:B------:R-:W-:Y:S02]  /*5ed0*/  ISETP.LT.OR P4, PT, R29, 0x71, !P0 ;  /* 0x000000711d00780c */ /* 0x000fe40004781670 */
[----:B------:R-:W-:-:S05]  /*5ee0*/  F2FP.F16.E5M2.UNPACK_B R5, R5 ;  /* 0x00000005ff05723e */ /* 0x000fca00020004ff */
[----:B------:R-:W-:-:S05]  /*5ef0*/  HADD2.F32 R18, -RZ, R5.H0_H0 ;  /* 0x20000005ff127230 */ /* 0x000fca0000004100 */
[----:B------:R-:W-:-:S04]  /*5f00*/  FMUL R5, R18, R9 ;  /* 0x0000000912057220 */ /* 0x000fc80000400000 */
[----:B------:R-:W-:-:S05]  /*5f10*/  FFMA R5, R20, R8, R5 ;  /* 0x0000000814057223 */ /* 0x000fca0000000005 */
[----:B0-----:R-:W-:Y:S02]  /*5f20*/  F2FP.SATFINITE.E5M2.F32.PACK_AB_MERGE_C R23, RZ, R5, RZ ;  /* 0x00000005ff17723e */ /* 0x001fe400048060ff */
[----:B------:R-:W-:-:S03]  /*5f30*/  PRMT R5, RZ, 0x7610, R5 ;  /* 0x00007610ff057816 */ /* 0x000fc60000000005 */
[----:B------:R0:W-:Y:S01]  /*5f40*/  @!P3 STG.E.U8 desc[UR16][R6.64+0x69], R23 ;  /* 0x000069170600b986 */ /* 0x0001e2000c101110 */
[----:B------:R-:W-:Y:S05]  /*5f50*/  @P4 BRA `(.L_x_146) ;  /* 0x0000000000044947 */ /* 0x000fea0003800000 */
[----:B------:R0:W5:Y:S02]  /*5f60*/  LDG.E.U8 R5, desc[UR16][R24.64+0x70] ;  /* 0x0000701018057981 */ /* 0x000164000c1e1100 */
.L_x_146:
[----:B------:R-:W-:Y:S05]  /*5f70*/  BSYNC B1 ;  /* 0x0000000000017941 */ /* 0x000fea0003800000 */
.L_x_145:
        /* <DEDUP_REMOVED lines=12> */
.L_x_148:
[----:B------:R-:W-:Y:S05]  /*6040*/  BSYNC B1 ;  /* 0x0000000000017941 */ /* 0x000fea0003800000 */
.L_x_147:
        /* <DEDUP_REMOVED lines=12> */
.L_x_150:
[----:B------:R-:W-:Y:S05]  /*6110*/  BSYNC B1 ;  /* 0x0000000000017941 */ /* 0x000fea0003800000 */
.L_x_149:
        /* <DEDUP_REMOVED lines=8> */
[----:B0-----:R-:W-:-:S05]  /*61a0*/  F2FP.SATFINITE.E5M2.F32.PACK_AB_MERGE_C R17, RZ, R18, RZ ;  /* 0x00000012ff11723e */ /* 0x001fca00048060ff */
[----:B------:R0:W-:Y:S01]  /*61b0*/  @!P4 STG.E.U8 desc[UR16][R6.64+0x70], R17 ;  /* 0x000070110600c986 */ /* 0x0001e2000c101110 */
[----:B------:R-:W-:Y:S05]  /*61c0*/  @P3 BRA `(.L_x_152) ;  /* 0x0000000000043947 */ /* 0x000fea0003800000 */
[----:B------:R0:W5:Y:S02]  /*61d0*/  LDG.E.U8 R5, desc[UR16][R26.64+0x71] ;  /* 0x000071101a057981 */ /* 0x000164000c1e1100 */
.L_x_152:
[----:B------:R-:W-:Y:S05]  /*61e0*/  BSYNC B1 ;  /* 0x0000000000017941 */ /* 0x000fea0003800000 */
.L_x_151:
        /* <DEDUP_REMOVED lines=12> */
.L_x_154:
[----:B------:R-:W-:Y:S05]  /*62b0*/  BSYNC B1 ;  /* 0x0000000000017941 */ /* 0x000fea0003800000 */
.L_x_153:
        /* <DEDUP_REMOVED lines=12> */
.L_x_156:
[----:B------:R-:W-:Y:S05]  /*6380*/  BSYNC B1 ;  /* 0x0000000000017941 */ /* 0x000fea0003800000 */
.L_x_155:
        /* <DEDUP_REMOVED lines=12> */
.L_x_158:
[----:B------:R-:W-:Y:S05]  /*6450*/  BSYNC B1 ;  /* 0x0000000000017941 */ /* 0x000fea0003800000 */
.L_x_157:
[----:B-----5:R-:W-:Y:S01]  /*6460*/  LOP3.LUT R5, R5, 0xff, RZ, 0xc0, !PT ;  /* 0x000000ff05057812 */ /* 0x020fe200078ec0ff */
[----:B------:R-:W-:Y:S01]  /*6470*/  BSSY B1, `(.L_x_159) ;  /* 0x000000b000017945 */ /* 0x000fe20003800000 */
[----:B------:R-:W-:Y:S02]  /*6480*/  ISETP.LT.OR P1, PT, R29, 0x7a, !P1 ;  /* 0x0000007a1d00780c */ /* 0x000fe40004f21670 */
[----:B------:R-:W-:-:S05]  /*6490*/  F2FP.F16.E5M2.UNPACK_B R5, R5 ;  /* 0x00000005ff05723e */ /* 0x000fca00020004ff */
[----:B01--4-:R-:W-:Y:S01]  /*64a0*/  HADD2.F32 R10, -RZ, R5.H0_H0 ;  /* 0x20000005ff0a7230 */ /* 0x013fe20000004100 */
[----:B------:R-:W-:-:S04]  /*64b0*/  PRMT R5, RZ, 0x7610, R5 ;  /* 0x00007610ff057816 */ /* 0x000fc80000000005 */
[----:B------:R-:W-:-:S04]  /*64c0*/  FMUL R10, R10, R9 ;  /* 0x000000090a0a7220 */ /* 0x000fc80000400000 */
[----:B------:R-:W-:-:S05]  /*64d0*/  FFMA R10, R15, R8, R10 ;  /* 0x000000080f0a7223 */ /* 0x000fca000000000a */
[----:B------:R-:W-:-:S05]  /*64e0*/  F2FP.SATFINITE.E5M2.F32.PACK_AB_MERGE_C R11, RZ, R10, RZ ;  /* 0x0000000aff0b723e */ /* 0x000fca00048060ff */
[----:B------:R0:W-:Y:S01]  /*64f0*/  @!P3 STG.E.U8 desc[UR16][R6.64+0x78], R11 ;  /* 0x0000780b0600b986 */ /* 0x0001e2000c101110 */
[----:B------:R-:W-:Y:S05]  /*6500*/  @P1 BRA `(.L_x_160) ;  /* 0x0000000000041947 */ /* 0x000fea0003800000 */
[----:B------:R1:W5:Y:S02]  /*6510*/  LDG.E.U8 R5, desc[UR16][R26.64+0x79] ;  /* 0x000079101a057981 */ /* 0x000364000c1e1100 */
.L_x_160:
[----:B------:R-:W-:Y:S05]  /*6520*/  BSYNC B1 ;  /* 0x0000000000017941 */ /* 0x000fea0003800000 */
.L_x_159:
[----:B------:R-:W-:Y:S05]  /*6530*/  @P1 BRA `(.L_x_161) ;  /* 0x0000001000281947 */ /* 0x000fea0003800000 */
[----:B-----5:R-:W-:-:S04]  /*6540*/  LOP3.LUT R5, R5, 0xff, RZ, 0xc0, !PT ;  /* 0x000000ff05057812 */ /* 0x020fc800078ec0ff */
[----:B------:R-:W-:-:S05]  /*6550*/  F2FP.F16.E5M2.UNPACK_B R5, R5 ;  /* 0x00000005ff05723e */ /* 0x000fca00020004ff */
[----:B------:R-:W-:-:S05]  /*6560*/  HADD2.F32 R10, -RZ, R5.H0_H0 ;  /* 0x20000005ff0a7230 */ /* 0x000fca0000004100 */
[----:B------:R-:W-:-:S04]  /*6570*/  FMUL R5, R10, R9 ;  /* 0x000000090a057220 */ /* 0x000fc80000400000 */
[----:B------:R-:W-:-:S05]  /*6580*/  FFMA R5, R14, R8, R5 ;  /* 0x000000080e057223 */ /* 0x000fca0000000005 */
[----:B------:R-:W-:-:S05]  /*6590*/  F2FP.SATFINITE.E5M2.F32.PACK_AB_MERGE_C R5, RZ, R5, RZ ;  /* 0x00000005ff05723e */ /* 0x000fca00048060ff */
[----:B------:R4:W-:Y:S01]  /*65a0*/  STG.E.U8 desc[UR16][R6.64+0x79], R5 ;  /* 0x0000790506007986 */ /* 0x0009e2000c101110 */
[----:B------:R-:W-:Y:S05]  /*65b0*/  BRA `(.L_x_161) ;  /* 0x0000001000087947 */ /* 0x000fea0003800000 */
.L_x_32:
[----:B------:R-:W-:Y:S01]  /*65c0*/  ISETP.GE.AND P1, PT, R36, 0x1, PT ;  /* 0x000000012400780c */ /* 0x000fe20003f26270 */
[-C--:B--2---:R-:W-:Y:S01]  /*65d0*/  FMUL R141, R141, R8.reuse ;  /* 0x000000088d8d7220 */ /* 0x084fe20000400000 */
[-C--:B------:R-:W-:Y:S01]  /*65e0*/  FMUL R136, R136, R8.reuse ;  /* 0x0000000888887220 */ /* 0x080fe20000400000 */
[----:B------:R-:W-:Y:S01]  /*65f0*/  ISETP.GE.AND P0, PT, R36, 0x9, PT ;  /* 0x000000092400780c */ /* 0x000fe20003f06270 */
[-C--:B------:R-:W-:Y:S01]  /*6600*/  FMUL R139, R139, R8.reuse ;  /* 0x000000088b8b7220 */ /* 0x080fe20000400000 */
[C---:B------:R-:W-:Y:S01]  /*6610*/  ISETP.LT.OR P4, PT, R29.reuse, 0x1, !P1 ;  /* 0x000000011d00780c */ /* 0x040fe20004f81670 */
[-C--:B------:R-:W-:Y:S01]  /*6620*/  FMUL R134, R134, R8.reuse ;  /* 0x0000000886867220 */ /* 0x080fe20000400000 */
[----:B------:R-:W-:Y:S01]  /*6630*/  ISETP.LT.OR P5, PT, R29, 0x2, !P1 ;  /* 0x000000021d00780c */ /* 0x000fe20004fa1670 */
[-C--:B------:R-:W-:Y:S01]  /*6640*/  FMUL R137, R137, R8.reuse ;  /* 0x0000000889897220 */ /* 0x080fe20000400000 */
[----:B------:R-:W-:Y:S01]  /*6650*/  F2FP.SATFINITE.E5M2.F32.PACK_AB_MERGE_C R141, RZ, R141, RZ ;  /* 0x0000008dff8d723e */ /* 0x000fe200048060ff */
[----:B------:R-:W-:Y:S01]  /*6660*/  FMUL R132, R132, R8 ;  /* 0x0000000884847220 */ /* 0x000fe20000400000 */
[----:B------:R-:W-:Y:S01]  /*6670*/  F2FP.SATFINITE.E5M2.F32.PACK_AB_MERGE_C R5, RZ, R136, RZ ;  /* 0x00000088ff05723e */ /* 0x000fe200048060ff */
[-C--:B------:R-:W-:Y:S01]  /*6680*/  FMUL R135, R135, R8.reuse ;  /* 0x0000000887877220 */ /* 0x080fe20000400000 */
[C---:B------:R-:W-:Y:S01]  /*6690*/  ISETP.LT.OR P3, PT, R29.reuse, 0x1, !P0 ;  /* 0x000000011d00780c */ /* 0x040fe20004761670 */
[-C--:B------:R-:W-:Y:S01]  /*66a0*/  FMUL R130, R130, R8.reuse ;  /* 0x0000000882827220 */ /* 0x080fe20000400000 */
[----:B------:R-:W-:Y:S01]  /*66b0*/  ISETP.LT.OR P6, PT, R29, 0xa, !P1 ;  /* 0x0000000a1d00780c */ /* 0x000fe20004fc1670 */
[-C--:B------:R-:W-:Y:S01]  /*66c0*/  FMUL R133, R133, R8.reuse ;  /* 0x0000000885857220 */ /* 0x080fe20000400000 */
[----:B------:R-:W-:Y:S01]  /*66d0*/  F2FP.SATFINITE.E5M2.F32.PACK_AB_MERGE_C R139, RZ, R139, RZ ;  /* 0x0000008bff8b723e */ /* 0x000fe200048060ff */
[----:B------:R-:W-:Y:S01]  /*66e0*/  @!P4 STG.E.U8 desc[UR16][R10.64], R141 ;  /* 0x0000008d0a00c986 */ /* 0x000fe2000c101110 */
[C---:B------:R-:W-:Y:S01]  /*66f0*/  ISETP.LT.OR P4, PT, R29.reuse, 0x2, !P0 ;  /* 0x000000021d00780c */ /* 0x040fe20004781670 */
[----:B------:R-:W-:Y:S01]  /*6700*/  FMUL R128, R128, R8 ;  /* 0x0000000880807220 */ /* 0x000fe20000400000 */
[----:B------:R-:W-:Y:S01]  /*6710*/  F2FP.SATFINITE.E5M2.F32.PACK_AB_MERGE_C R25, RZ, R134, RZ ;  /* 0x00000086ff19723e */ /* 0x000fe200048060ff */
[----:B------:R0:W-:Y:S01]  /*6720*/  @!P5 STG.E.U8 desc[UR16][R10.64+0x1], R5 ;  /* 0x000001050a00d986 */ /* 0x0001e2000c101110 */
[----:B------:R-:W-:Y:S01]  /*6730*/  ISETP.LT.OR P5, PT, R29, 0x9, !P1 ;  /* 0x000000091d00780c */ /* 0x000fe20004fa1670 */
[-C--:B------:R-:W-:Y:S01]  /*6740*/  FMUL R131, R131, R8.reuse ;  /* 0x0000000883837220 */ /* 0x080fe20000400000 */
[----:B------:R-:W-:Y:S01]  /*6750*/  F2FP.SATFINITE.E5M2.F32.PACK_AB_MERGE_C R137, RZ, R137, RZ ;  /* 0x00000089ff89723e */ /* 0x000fe200048060ff */
[----:B------:R-:W-:Y:S01]  /*6760*/  @!P3 STG.E.U8 desc[UR16][R6.64], R139 ;  /* 0x0000008b0600b986 */ /* 0x000fe2000c101110 */
[----:B------:R-:W-:Y:S01]  /*6770*/  ISETP.LT.OR P3, PT, R29, 0x9, !P0 ;  /* 0x000000091d00780c */ /* 0x000fe20004761670 */
[-C--:B------:R-:W-:Y:S01]  /*6780*/  FMUL R126, R126, R8.reuse ;  /* 0x000000087e7e7220 */ /* 0x080fe20000400000 */
[----:B------:R-:W-:Y:S01]  /*6790*/  F2FP.SATFINITE.E5M2.F32.PACK_AB_MERGE_C R135, RZ, R135, RZ ;  /* 0x00000087ff87723e */ /* 0x000fe200048060ff */
[-C--:B------:R-:W-:Y:S01]  /*67a0*/  FMUL R129, R129, R8.reuse ;  /* 0x0000000881817220 */ /* 0x080fe20000400000 */
[----:B------:R-:W-:Y:S01]  /*67b0*/  F2FP.SATFINITE.E5M2.F32.PACK_AB_MERGE_C R133, RZ, R133, RZ ;  /* 0x00000085ff85723e */ /* 0x000fe200048060ff */
[----:B------:R1:W-:Y:S01]  /*67c0*/  @!P4 STG.E.U8 desc[UR16][R6.64+0x1], R25 ;  /* 0x000001190600c986 */ /* 0x0003e2000c101110 */
[C---:B------:R-:W-:Y:S01]  /*67d0*/  ISETP.LT.OR P4, PT, R29.reuse, 0xa, !P0 ;  /* 0x0000000a1d00780c */ /* 0x040fe20004781670 */
[----:B------:R-:W-:Y:S01]  /*67e0*/  FMUL R124, R124, R8 ;  /* 0x000000087c7c7220 */ /* 0x000fe20000400000 */
[----:B0-----:R-:W-:Y:S01]  /*67f0*/  F2FP.SATFINITE.E5M2.F32.PACK_AB_MERGE_C R5, RZ, R132, RZ ;  /* 0x00000084ff05723e */ /* 0x001fe200048060ff */
[----:B------:R-:W-:Y:S01]  /*6800*/  @!P5 STG.E.U8 desc[UR16][R10.64+0x8], R137 ;  /* 0x000008890a00d986 */ /* 0x000fe2000c101110 */
[----:B------:R-:W-:Y:S01]  /*6810*/  ISETP.LT.OR P5, PT, R29, 0x11, !P1 ;  /* 0x000000111d00780c */ /* 0x000fe20004fa1670 */
[-C--:B------:R-:W-:Y:S01]  /*6820*/  FMUL R127, R127, R8.reuse ;  /* 0x000000087f7f7220 */ /* 0x080fe20000400000 */
[----:B------:R-:W-:Y:S01]  /*6830*/  F2FP.SATFINITE.E5M2.F32.PACK_AB_MERGE_C R131, RZ, R131, RZ ;  /* 0x00000083ff83723e */ /* 0x000fe200048060ff */
[----:B------:R0:W-:Y:S01]  /*6840*/  @!P6 STG.E.U8 desc[UR16][R10.64+0x9], R5 ;  /* 0x000009050a00e986 */ /* 0x0001e2000c101110 */
[----:B------:R-:W-:Y:S01]  /*6850*/  ISETP.LT.OR P6, PT, R29, 0x12, !P1 ;  /* 0x000000121d00780c */ /* 0x000fe20004fc1670 */
[----:B------:R-:W-:Y:S01]  /*6860*/  FMUL R122, R122, R8 ;  /* 0x000000087a7a7220 */ /* 0x000fe20000400000 */
[----:B------:R-:W-:Y:S01]  /*6870*/  F2FP.SATFINITE.E5M2.F32.PACK_AB_MERGE_C R129, RZ, R129, RZ ;  /* 0x00000081ff81723e */ /* 0x000fe200048060ff */
[----:B------:R-:W-:Y:S01]  /*6880*/  @!P3 STG.E.U8 desc[UR16][R6.64+0x8], R135 ;  /* 0x000008870600b986 */ /* 0x000fe2000c101110 */
[----:B-1----:R-:W-:Y:S01]  /*6890*/  F2FP.SATFINITE.E5M2.F32.PACK_AB_MERGE_C R25, RZ, R130, RZ ;  /* 0x00000082ff19723e */ /* 0x002fe200048060ff */
[-C--:B------:R-:W-:Y:S01]  /*68a0*/  FMUL R125, R125, R8.reuse ;  /* 0x000000087d7d7220 */ /* 0x080fe20000400000 */
[C---:B------:R-:W-:Y:S01]  /*68b0*/  ISETP.LT.OR P3, PT, R29.reuse, 0x11, !P0 ;  /* 0x000000111d00780c */ /* 0x040fe20004761670 */
[-C--:B------:R-:W-:Y:S01]  /*68c0*/  FMUL R120, R120, R8.reuse ;  /* 0x0000000878787220 */ /* 0x080fe20000400000 */
[----:B------:R-:W-:Y:S01]  /*68d0*/  F2FP.SATFINITE.E5M2.F32.PACK_AB_MERGE_C R127, RZ, R127, RZ ;  /* 0x0000007fff7f723e */ /* 0x000fe200048060ff */
[----:B------:R1:W-:Y:S01]  /*68e0*/  @!P4 STG.E.U8 desc[UR16][R6.64+0x9], R25 ;  /* 0x000009190600c986 */ /* 0x0003e2000c101110 */
[----:B------:R-:W-:Y:S01]  /*68f0*/  ISETP.LT.OR P4, PT, R29, 0x12, !P0 ;  /* 0x000000121d00780c */ /* 0x000fe20004781670 */
[----:B------:R-:W-:Y:S01]  /*6900*/  FMUL R123, R123, R8 ;  /* 0x000000087b7b7220 */ /* 0x000fe20000400000 */
[----:B0-----:R-:W-:Y:S01]  /*6910*/  F2FP.SATFINITE.E5M2.F32.PACK_AB_MERGE_C R5, RZ, R128, RZ ;  /* 0x00000080ff05723e */ /* 0x001fe200048060ff */
[----:B------:R-:W-:Y:S01]  /*6920*/  @!P5 STG.E.U8 desc[UR16][R10.64+0x10], R133 ;  /* 0x000010850a00d986 */ /* 0x000fe2000c101110 */
[C---:B------:R-:W-:Y:S01]  /*6930*/  ISETP.LT.OR P5, PT, R29.reuse, 0x19, !P1 ;  /* 0x000000191d00780c */ /* 0x040fe20004fa1670 */
[-C--:B------:R-:W-:Y:S01]  /*6940*/  FMUL R118, R118, R8.reuse ;  /* 0x0000000876767220 */ /* 0x080fe20000400000 */
[----:B------:R-:W-:Y:S01]  /*6950*/  F2FP.SATFINITE.E5M2.F32.PACK_AB_MERGE_C R125, RZ, R125, RZ ;  /* 0x0000007dff7d723e */ /* 0x000fe200048060ff */
[----:B------:R0:W-:Y:S01]  /*6960*/  @!P6 STG.E.U8 desc[UR16][R10.64+0x11], R5 ;  /* 0x000011050a00e986 */ /* 0x0001e2000c101110 */
[----:B------:R-:W-:Y:S01]  /*6970*/  ISETP.LT.OR P6, PT, R29, 0x1a, !P1 ;  /* 0x0000001a1d00780c */ /* 0x000fe20004fc1670 */
[-C--:B------:R-:W-:Y:S01]  /*6980*/  FMUL R121, R121, R8.reuse ;  /* 0x0000000879797220 */ /* 0x080fe20000400000 */
[----:B------:R-:W-:Y:S01]  /*6990*/  FMUL R116, R116, R8 ;  /* 0x0000000874747220 */ /* 0x000fe20000400000 */
[----:B-1----:R-:W-:Y:S01]  /*69a0*/  F2FP.SATFINITE.E5M2.F32.PACK_AB_MERGE_C R25, RZ, R126, RZ ;  /* 0x0000007eff19723e */ /* 0x002fe200048060ff */
[----:B------:R-:W-:Y:S01]  /*69b0*/  @!P3 STG.E.U8 desc[UR16][R6.64+0x10], R131 ;  /* 0x000010830600b986 */ /* 0x000fe2000c101110 */
[----:B------:R-:W-:Y:S01]  /*69c0*/  ISETP.LT.OR P3, PT, R29, 0x19, !P0 ;  /* 0x000000191d00780c */ /* 0x000fe20004761670 */
        /* <DEDUP_REMOVED lines=35> */
[----:B------:R-:W-:Y:S01]  /*6c00*/  ISETP.LT.OR P3, PT, R29, 0x29, !P0 ;  /* 0x000000291d00780c */ /* 0x000fe20004761670 */
[-C--:B------:R-:W-:Y:S01]  /*6c10*/  FMUL R109, R109, R8.reuse ;  /* 0x000000086d6d7220 */ /* 0x080fe20000400000 */
[-C--:B------:R-:W-:Y:S01]  /*6c20*/  FMUL R104, R104, R8.reuse ;  /* 0x0000000868687220 */ /* 0x080fe20000400000 */
        /* <DEDUP_REMOVED lines=104> */
[----:B------:R-:W-:-:S02]  /*72b0*/  ISETP.LT.OR P3, PT, R29, 0x59, !P0 ;  /* 0x000000591d00780c */ /* 0x000fc40004761670 */
[----:B------:R-:W-:Y:S01]  /*72c0*/  F2FP.SATFINITE.E5M2.F32.PACK_AB_MERGE_C R19, RZ, R19, RZ ;  /* 0x00000013ff13723e */ /* 0x000fe200048060ff */
[----:B------:R1:W-:Y:S01]  /*72d0*/  @!P4 STG.E.U8 desc[UR16][R6.64+0x51], R25 ;  /* 0x000051190600c986 */ /* 0x0003e2000c101110 */
[C---:B------:R-:W-:Y:S02]  /*72e0*/  ISETP.LT.OR P4, PT, R29.reuse, 0x5a, !P0 ;  /* 0x0000005a1d00780c */ /* 0x040fe40004781670 */
[----:B0-----:R-:W-:Y:S01]  /*72f0*/  F2FP.SATFINITE.E5M2.F32.PACK_AB_MERGE_C R5, RZ, R92, RZ ;  /* 0x0000005cff05723e */ /* 0x001fe200048060ff */
[----:B------:R-:W-:Y:S01]  /*7300*/  @!P5 STG.E.U8 desc[UR16][R10.64+0x58], R97 ;  /* 0x000058610a00d986 */ /* 0x000fe2000c101110 */
[C---:B------:R-:W-:Y:S02]  /*7310*/  ISETP.LT.OR P5, PT, R29.reuse, 0x61, !P1 ;  /* 0x000000611d00780c */ /* 0x040fe40004fa1670 */
[----:B------:R-:W-:Y:S01]  /*7320*/  F2FP.SATFINITE.E5M2.F32.PACK_AB_MERGE_C R13, RZ, R13, RZ ;  /* 0x0000000dff0d723e */ /* 0x000fe200048060ff */
[----:B------:R0:W-:Y:S01]  /*7330*/  @!P6 STG.E.U8 desc[UR16][R10.64+0x59], R5 ;  /* 0x000059050a00e986 */ /* 0x0001e2000c101110 */
[----:B------:R-:W-:-:S02]  /*7340*/  ISETP.LT.OR P6, PT, R29, 0x62, !P1 ;  /* 0x000000621d00780c */ /* 0x000fc40004fc1670 */
[----:B------:R-:W-:Y:S01]  /*7350*/  F2FP.SATFINITE.E5M2.F32.PACK_AB_MERGE_C R15, RZ, R15, RZ ;  /* 0x0000000fff0f723e */ /* 0x000fe200048060ff */
[----:B------:R-:W-:Y:S01]  /*7360*/  @!P3 STG.E.U8 desc[UR16][R6.64+0x58], R95 ;  /* 0x0000585f0600b986 */ /* 0x000fe2000c101110 */
[----:B-1----:R-:W-:Y:S02]  /*7370*/  F2FP.SATFINITE.E5M2.F32.PACK_AB_MERGE_C R25, RZ, R90, RZ ;  /* 0x0000005aff19723e */ /* 0x002fe400048060ff */
[----:B------:R-:W-:-:S03]  /*7380*/  ISETP.LT.OR P3, PT, R29, 0x61, !P0 ;  /* 0x000000611d00780c */ /* 0x000fc60004761670 */
[----:B------:R1:W-:Y:S01]  /*7390*/  @!P4 STG.E.U8 desc[UR16][R6.64+0x59], R25 ;  /* 0x000059190600c986 */ /* 0x0003e2000c101110 */
[C---:B------:R-:W-:Y:S02]  /*73a0*/  ISETP.LT.OR P4, PT, R29.reuse, 0x62, !P0 ;  /* 0x000000621d00780c */ /* 0x040fe40004781670 */
[----:B0-----:R-:W-:Y:S01]  /*73b0*/  F2FP.SATFINITE.E5M2.F32.PACK_AB_MERGE_C R5, RZ, R88, RZ ;  /* 0x00000058ff05723e */ /* 0x001fe200048060ff */
[----:B------:R-:W-:Y:S01]  /*73c0*/  @!P5 STG.E.U8 desc[UR16][R10.64+0x60], R93 ;  /* 0x0000605d0a00d986 */ /* 0x000fe2000c101110 */
[----:B------:R-:W-:-:S03]  /*73d0*/  ISETP.LT.OR P5, PT, R29, 0x69, !P1 ;  /* 0x000000691d00780c */ /* 0x000fc60004fa1670 */
[----:B------:R0:W-:Y:S01]  /*73e0*/  @!P6 STG.E.U8 desc[UR16][R10.64+0x61], R5 ;  /* 0x000061050a00e986 */ /* 0x0001e2000c101110 */
[C---:B------:R-:W-:Y:S02]  /*73f0*/  ISETP.LT.OR P6, PT, R29.reuse, 0x6a, !P1 ;  /* 0x0000006a1d00780c */ /* 0x040fe40004fc1670 */
[----:B-1----:R-:W-:Y:S01]  /*7400*/  F2FP.SATFINITE.E5M2.F32.PACK_AB_MERGE_C R25, RZ, R22, RZ ;  /* 0x00000016ff19723e */ /* 0x002fe200048060ff */
[----:B------:R-:W-:Y:S01]  /*7410*/  @!P3 STG.E.U8 desc[UR16][R6.64+0x60], R91 ;  /* 0x0000605b0600b986 */ /* 0x000fe2000c101110 */
        /* <DEDUP_REMOVED lines=11> */
[----:B------:R-:W-:Y:S01]  /*74d0*/  @!P4 STG.E.U8 desc[UR16][R6.64+0x69], R25 ;  /* 0x000069190600c986 */ /* 0x000fe2000c101110 */
[C---:B------:R-:W-:Y:S02]  /*74e0*/  ISETP.LT.OR P4, PT, R29.reuse, 0x79, !P1 ;  /* 0x000000791d00780c */ /* 0x040fe40004f81670 */
[C---:B------:R-:W-:Y:S01]  /*74f0*/  ISETP.LT.OR P1, PT, R29.reuse, 0x7a, !P1 ;  /* 0x0000007a1d00780c */ /* 0x040fe20004f21670 */
[----:B------:R1:W-:Y:S01]  /*7500*/  @!P5 STG.E.U8 desc[UR16][R10.64+0x70], R21 ;  /* 0x000070150a00d986 */ /* 0x0003e2000c101110 */
[C---:B------:R-:W-:Y:S02]  /*7510*/  ISETP.LT.OR P5, PT, R29.reuse, 0x72, !P0 ;  /* 0x000000721d00780c */ /* 0x040fe400047a1670 */
[----:B0-----:R-:W-:Y:S01]  /*7520*/  F2FP.SATFINITE.E5M2.F32.PACK_AB_MERGE_C R5, RZ, R16, RZ ;  /* 0x00000010ff05723e */ /* 0x001fe200048060ff */
[----:B------:R0:W-:Y:S01]  /*7530*/  @!P6 STG.E.U8 desc[UR16][R10.64+0x71], R17 ;  /* 0x000071110a00e986 */ /* 0x0001e2000c101110 */
[C---:B------:R-:W-:Y:S02]  /*7540*/  ISETP.LT.OR P6, PT, R29.reuse, 0x79, !P0 ;  /* 0x000000791d00780c */ /* 0x040fe400047c1670 */
[----:B------:R-:W-:Y:S01]  /*7550*/  ISETP.LT.OR P0, PT, R29, 0x7a, !P0 ;  /* 0x0000007a1d00780c */ /* 0x000fe20004701670 */
[----:B------:R2:W-:Y:S01]  /*7560*/  @!P3 STG.E.U8 desc[UR16][R6.64+0x70], R19 ;  /* 0x000070130600b986 */ /* 0x0005e2000c101110 */
[----:B-1----:R-:W-:-:S05]  /*7570*/  F2FP.SATFINITE.E5M2.F32.PACK_AB_MERGE_C R21, RZ, R14, RZ ;  /* 0x0000000eff15723e */ /* 0x002fca00048060ff */
[----:B------:R2:W-:Y:S01]  /*7580*/  @!P5 STG.E.U8 desc[UR16][R6.64+0x71], R5 ;  /* 0x000071050600d986 */ /* 0x0005e2000c101110 */
[----:B0-----:R-:W-:-:S03]  /*7590*/  F2FP.SATFINITE.E5M2.F32.PACK_AB_MERGE_C R17, RZ, R12, RZ ;  /* 0x0000000cff11723e */ /* 0x001fc600048060ff */
[----:B------:R2:W-:Y:S04]  /*75a0*/  @!P4 STG.E.U8 desc[UR16][R10.64+0x78], R13 ;  /* 0x0000780d0a00c986 */ /* 0x0005e8000c101110 */
[----:B------:R2:W-:Y:S04]  /*75b0*/  @!P1 STG.E.U8 desc[UR16][R10.64+0x79], R17 ;  /* 0x000079110a009986 */ /* 0x0005e8000c101110 */
[----:B------:R2:W-:Y:S04]  /*75c0*/  @!P6 STG.E.U8 desc[UR16][R6.64+0x78], R15 ;  /* 0x0000780f0600e986 */ /* 0x0005e8000c101110 */
[----:B------:R2:W-:Y:S02]  /*75d0*/  @!P0 STG.E.U8 desc[UR16][R6.64+0x79], R21 ;  /* 0x0000791506008986 */ /* 0x0005e4000c101110 */
.L_x_161:
[----:B------:R-:W-:Y:S05]  /*75e0*/  BSYNC B0 ;  /* 0x0000000000007941 */ /* 0x000fea0003800000 */
.L_x_31:
[----:B------:R-:W-:Y:S01]  /*75f0*/  ULDC UR6, c[0x0][0xc] ;  /* 0x0000030000067ab9 */ /* 0x000fe20000000800 */
[----:B------:R-:W-:Y:S01]  /*7600*/  ULDC UR7, c[0x0][0x10] ;  /* 0x0000040000077ab9 */ /* 0x000fe20000000800 */
[----:B--2-45:R-:W2:Y:S01]  /*7610*/  LDC R5, c[0x0][0x14] ;  /* 0x00000500ff057b82 */ /* 0x034ea20000000800 */
[----:B------:R-:W-:Y:S01]  /*7620*/  UIMAD.WIDE.U32 UR6, UR6, UR7, URZ ;  /* 0x00000007060672a5 */ /* 0x000fe2000f8e003f */
[----:B0-----:R-:W-:Y:S01]  /*7630*/  PRMT R6, RZ, 0x7610, R6 ;  /* 0x00007610ff067816 */ /* 0x001fe20000000006 */
[----:B------:R-:W-:-:S04]  /*7640*/  IMAD.MOV.U32 R7, RZ, RZ, -0x1 ;  /* 0xffffffffff077424 */ /* 0x000fc800078e00ff */
[----:B--2---:R-:W-:-:S04]  /*7650*/  IMAD.WIDE.U32 R2, R5, UR6, R2 ;  /* 0x0000000605027c25 */ /* 0x004fc8000f8e0002 */
[----:B------:R-:W-:Y:S01]  /*7660*/  IMAD R5, R5, UR7, RZ ;  /* 0x0000000705057c24 */ /* 0x000fe2000f8e02ff */
[----:B------:R-:W-:Y:S02]  /*7670*/  ULDC.64 UR6, c[0x0][0x650] ;  /* 0x0001940000067ab9 */ /* 0x000fe40000000a00 */
[----:B------:R-:W-:Y:S01]  /*7680*/  ISETP.GE.U32.AND P0, PT, R2, UR6, PT ;  /* 0x0000000602007c0c */ /* 0x000fe2000bf06070 */
[----:B------:R-:W-:Y:S02]  /*7690*/  IMAD.IADD R3, R3, 0x1, R5 ;  /* 0x0000000103037824 */ /* 0x000fe400078e0205 */
[----:B------:R-:W-:-:S03]  /*76a0*/  IMAD.MOV.U32 R5, RZ, RZ, -0x1 ;  /* 0xffffffffff057424 */ /* 0x000fc600078e00ff */
[----:B------:R-:W-:-:S13]  /*76b0*/  ISETP.GE.U32.AND.EX P0, PT, R3, UR7, PT, P0 ;  /* 0x0000000703007c0c */ /* 0x000fda000bf06100 */
[----:B------:R-:W-:Y:S05]  /*76c0*/  @P0 BRA `(.L_x_162) ;  /* 0x0000000400600947 */ /* 0x000fea0003800000 */
[----:B------:R-:W0:Y:S01]  /*76d0*/  S2R R20, SR_CTAID.X ;  /* 0x0000000000147919 */ /* 0x000e220000002500 */
[----:B------:R-:W2:Y:S01]  /*76e0*/  LDC.64 R14, c[0x0][0x628] ;  /* 0x00018a00ff0e7b82 */ /* 0x000ea20000000a00 */
[----:B------:R-:W-:Y:S01]  /*76f0*/  ULDC UR6, c[0x0][0x150] ;  /* 0x0000540000067ab9 */ /* 0x000fe20000000800 */
[----:B------:R-:W-:Y:S01]  /*7700*/  IMAD.MOV.U32 R12, RZ, RZ, R2 ;  /* 0x000000ffff0c7224 */ /* 0x000fe200078e0002 */
[----:B------:R-:W4:Y:S01]  /*7710*/  S2R R22, SR_CTAID.Y ;  /* 0x0000000000167919 */ /* 0x000f220000002600 */
[----:B------:R-:W-:-:S04]  /*7720*/  IMAD.MOV.U32 R13, RZ, RZ, R3 ;  /* 0x000000ffff0d7224 */ /* 0x000fc800078e0003 */
[----:B------:R-:W1:Y:S08]  /*7730*/  LDC R23, c[0x0][0x144] ;  /* 0x00005100ff177b82 */ /* 0x000e700000000800 */
[----:B------:R-:W1:Y:S08]  /*7740*/  LDC R16, c[0x0][0x630] ;  /* 0x00018c00ff107b82 */ /* 0x000e700000000800 */
[----:B------:R-:W1:Y:S01]  /*7750*/  LDC.64 R18, c[0x0][0x620] ;  /* 0x00018800ff127b82 */ /* 0x000e620000000a00 */
[----:B--2---:R-:W-:-:S04]  /*7760*/  ISETP.NE.U32.AND P0, PT, R14, RZ, PT ;  /* 0x000000ff0e00720c */ /* 0x004fc80003f05070 */
[----:B------:R-:W-:Y:S02]  /*7770*/  ISETP.NE.AND.EX P0, PT, R15, RZ, PT, P0 ;  /* 0x000000ff0f00720c */ /* 0x000fe40003f05300 */
[----:B0-----:R-:W-:-:S05]  /*7780*/  I2FP.F32.U32 R5, R20 ;  /* 0x0000001400057245 */ /* 0x001fca0000201000 */
[----:B------:R-:W-:-:S04]  /*7790*/  FMUL R5, R5, UR6 ;  /* 0x0000000605057c20 */ /* 0x000fc80008400000 */
[----:B------:R0:W2:Y:S02]  /*77a0*/  F2I.U32.TRUNC.NTZ R21, R5 ;  /* 0x0000000500157305 */ /* 0x0000a4000020f000 */
[----:B----4-:R-:W-:Y:S05]  /*77b0*/  @!P0 BRA `(.L_x_163) ;  /* 0x0000000000288947 */ /* 0x010fea0003800000 */
[----:B0-----:R-:W0:Y:S02]  /*77c0*/  LDC R5, c[0x0][0x634] ;  /* 0x00018d00ff057b82 */ /* 0x001e240000000800 */
        /* <DEDUP_REMOVED lines=9> */
.L_x_163:
[-CC-:B-1----:R-:W-:Y:S01]  /*7860*/  SHF.R.U64 R17, R12, R16.reuse, R13.reuse ;  /* 0x000000100c117219 */ /* 0x182fe2000000120d */
[----:B------:R-:W1:Y:S01]  /*7870*/  LDC.64 R28, c[0x0][0x640] ;  /* 0x00019000ff1c7b82 */ /* 0x000e620000000a00 */
[----:B0-----:R-:W-:Y:S01]  /*7880*/  SHF.R.U32.HI R5, RZ, R16, R13 ;  /* 0x00000010ff057219 */ /* 0x001fe2000001160d */
[----:B--2---:R-:W-:Y:S01]  /*7890*/  IMAD.MOV R21, RZ, RZ, -R21 ;  /* 0x000000ffff157224 */ /* 0x004fe200078e0a15 */
[----:B------:R-:W-:Y:S01]  /*78a0*/  IADD3 R11, P0, RZ, -R17, RZ ;  /* 0x80000011ff0b7210 */ /* 0x000fe20007f1e0ff */
[----:B------:R-:W-:Y:S02]  /*78b0*/  ULDC UR6, c[0x0][0x154] ;  /* 0x0000550000067ab9 */ /* 0x000fe40000000800 */
[----:B------:R-:W-:Y:S02]  /*78c0*/  IMAD R23, R23, R21, R20 ;  /* 0x0000001517177224 */ /* 0x000fe400078e0214 */
[----:B------:R-:W0:Y:S01]  /*78d0*/  LDC R12, c[0x0][0x618] ;  /* 0x00018600ff0c7b82 */ /* 0x000e220000000800 */
[----:B------:R-:W-:-:S02]  /*78e0*/  IMAD.X R5, RZ, RZ, ~R5, P0 ;  /* 0x000000ffff057224 */ /* 0x000fc400000e0e05 */
[----:B------:R-:W-:-:S04]  /*78f0*/  IMAD.WIDE.U32 R6, R11, R18, R2 ;  /* 0x000000120b067225 */ /* 0x000fc800078e0002 */
[----:B------:R-:W-:Y:S01]  /*7900*/  IMAD R10, R5, R18, RZ ;  /* 0x00000012050a7224 */ /* 0x000fe200078e02ff */
[----:B------:R-:W2:Y:S03]  /*7910*/  LDC R24, c[0x0][0x608] ;  /* 0x00018200ff187b82 */ /* 0x000ea60000000800 */
[----:B------:R-:W-:Y:S02]  /*7920*/  IMAD R5, R11, R19, R10 ;  /* 0x000000130b057224 */ /* 0x000fe400078e020a */
[----:B------:R-:W-:Y:S02]  /*7930*/  IMAD.MOV.U32 R11, RZ, RZ, 0x1 ;  /* 0x00000001ff0b7424 */ /* 0x000fe400078e00ff */
[----:B------:R-:W-:Y:S01]  /*7940*/  IMAD.IADD R5, R7, 0x1, R5 ;  /* 0x0000000107057824 */ /* 0x000fe200078e0205 */
[----:B---3--:R-:W3:Y:S01]  /*7950*/  LDC R26, c[0x0][0x658] ;  /* 0x00019600ff1a7b82 */ /* 0x008ee20000000800 */
[----:B------:R-:W-:-:S02]  /*7960*/  I2FP.F32.U32 R7, R22 ;  /* 0x0000001600077245 */ /* 0x000fc40000201000 */
[----:B-1----:R-:W-:-:S03]  /*7970*/  ISETP.NE.U32.AND P0, PT, R28, RZ, PT ;  /* 0x000000ff1c00720c */ /* 0x002fc60003f05070 */
[----:B------:R-:W-:Y:S01]  /*7980*/  FMUL R10, R7, UR6 ;  /* 0x00000006070a7c20 */ /* 0x000fe20008400000 */
[----:B------:R-:W-:Y:S01]  /*7990*/  ISETP.NE.AND.EX P0, PT, R29, RZ, PT, P0 ;  /* 0x000000ff1d00720c */ /* 0x000fe20003f05300 */
[----:B------:R-:W1:Y:S01]  /*79a0*/  LDC R21, c[0x0][0x148] ;  /* 0x00005200ff157b82 */ /* 0x000e620000000800 */
[-CC-:B0-----:R-:W-:Y:S01]  /*79b0*/  SHF.R.U64 R16, R6, R12.reuse, R5.reuse ;  /* 0x0000000c06107219 */ /* 0x181fe20000001205 */
[----:B------:R0:W4:Y:S01]  /*79c0*/  F2I.U32.TRUNC.NTZ R18, R10 ;  /* 0x0000000a00127305 */ /* 0x000122000020f000 */
[----:B------:R-:W-:Y:S01]  /*79d0*/  SHF.R.U32.HI R5, RZ, R12, R5 ;  /* 0x0000000cff057219 */ /* 0x000fe20000011605 */
[----:B------:R-:W-:-:S04]  /*79e0*/  IMAD.MOV.U32 R7, RZ, RZ, -0x1 ;  /* 0xffffffffff077424 */ /* 0x000fc800078e00ff */
[----:B------:R-:W0:Y:S01]  /*79f0*/  LDC R20, c[0x0][0x600] ;  /* 0x00018000ff147b82 */ /* 0x000e220000000800 */
[-CC-:B--2---:R-:W-:Y:S02]  /*7a00*/  SHF.R.U64 R14, R16, R24.reuse, R5.reuse ;  /* 0x00000018100e7219 */ /* 0x184fe40000001205 */
[----:B------:R-:W-:-:S05]  /*7a10*/  SHF.R.U32.HI R5, RZ, R24, R5 ;  /* 0x00000018ff057219 */ /* 0x000fca0000011605 */
[----:B------:R-:W2:Y:S01]  /*7a20*/  LDC R27, c[0x0][0x648] ;  /* 0x00019200ff1b7b82 */ /* 0x000ea20000000800 */
[-C--:B---3--:R-:W-:Y:S02]  /*7a30*/  SHF.L.U32 R6, R7, R26.reuse, RZ ;  /* 0x0000001a07067219 */ /* 0x088fe400000006ff */
[-CC-:B------:R-:W-:Y:S02]  /*7a40*/  SHF.R.U64 R19, R14, R26.reuse, R5.reuse ;  /* 0x0000001a0e137219 */ /* 0x180fe40000001205 */
[----:B------:R-:W-:Y:S02]  /*7a50*/  SHF.R.U32.HI R7, RZ, R26, R5 ;  /* 0x0000001aff077219 */ /* 0x000fe40000011605 */
[----:B------:R-:W-:Y:S01]  /*7a60*/  LOP3.LUT R25, RZ, R6, RZ, 0x33, !PT ;  /* 0x00000006ff197212 */ /* 0x000fe200078e33ff */
[----:B------:R-:W3:Y:S01]  /*7a70*/  LDC R30, c[0x0][0x638] ;  /* 0x00018e00ff1e7b82 */ /* 0x000ee20000000800 */
[----:B------:R-:W-:Y:S01]  /*7a80*/  SHF.L.U32 R26, R11, R26, RZ ;  /* 0x0000001a0b1a7219 */ /* 0x000fe200000006ff */
[----:B------:R-:W-:-:S06]  /*7a90*/  IMAD.MOV.U32 R6, RZ, RZ, R19 ;  /* 0x000000ffff067224 */ /* 0x000fcc00078e0013 */
[----:B------:R-:W0:Y:S01]  /*7aa0*/  LDC R31, c[0x0][0x610] ;  /* 0x00018400ff1f7b82 */ /* 0x000e220000000800 */
[----:B----4-:R-:W-:Y:S05]  /*7ab0*/  @!P0 BRA `(.L_x_164) ;  /* 0x0000000000288947 */ /* 0x010fea0003800000 */
[----:B------:R-:W4:Y:S02]  /*7ac0*/  LDC R6, c[0x0][0x64c] ;  /* 0x00019300ff067b82 */ /* 0x000f240000000800 */
[----:B----4-:R-:W-:-:S05]  /*7ad0*/  IADD3 R5, P0, R19, R6, RZ ;  /* 0x0000000613057210 */ /* 0x010fca0007f1e0ff */
[----:B------:R-:W-:-:S04]  /*7ae0*/  IMAD.X R15, RZ, RZ, R7, P0 ;  /* 0x000000ffff0f7224 */ /* 0x000fc800000e0607 */
[----:B------:R-:W-:-:S04]  /*7af0*/  IMAD.WIDE.U32 R6, R15, R28, RZ ;  /* 0x0000001c0f067225 */ /* 0x000fc800078e00ff */
[----:B0-----:R-:W-:-:S04]  /*7b00*/  IMAD.WIDE.U32 R10, P0, R5, R29, R6 ;  /* 0x0000001d050a7225 */ /* 0x001fc80007800006 */
[----:B------:R-:W-:-:S04]  /*7b10*/  IMAD.WIDE.U32 R6, R5, R28, RZ ;  /* 0x0000001c05067225 */ /* 0x000fc800078e00ff */
[----:B------:R-:W-:Y:S01]  /*7b20*/  IMAD.X R13, RZ, RZ, RZ, P0 ;  /* 0x000000ffff0d7224 */ /* 0x000fe200000e06ff */
[----:B------:R-:W-:Y:S01]  /*7b30*/  IADD3 RZ, P0, R7, R10, RZ ;  /* 0x0000000a07ff7210 */ /* 0x000fe20007f1e0ff */
[----:B------:R-:W-:-:S04]  /*7b40*/  IMAD.MOV.U32 R12, RZ, RZ, R11 ;  /* 0x000000ffff0c7224 */ /* 0x000fc800078e000b */
[----:B------:R-:W-:-:S08]  /*7b50*/  IMAD.WIDE.U32.X R6, R15, R29, R12, P0 ;  /* 0x0000001d0f067225 */ /* 0x000fd000000e040c */
.L_x_164:
[----:B--2---:R-:W-:Y:S01]  /*7b60*/  SHF.R.U64 R5, R6, R27, R7 ;  /* 0x0000001b06057219 */ /* 0x004fe20000001207 */
[----:B0-----:R-:W-:Y:S01]  /*7b70*/  VIADD R7, R20, 0xffffffff ;  /* 0xffffffff14077836 */ /* 0x001fe20000000000 */
[----:B------:R-:W-:Y:S01]  /*7b80*/  LOP3.LUT R28, R14, R25, RZ, 0xc0, !PT ;  /* 0x000000190e1c7212 */ /* 0x000fe200078ec0ff */
[----:B------:R-:W-:Y:S02]  /*7b90*/  IMAD.MOV R18, RZ, RZ, -R18 ;  /* 0x000000ffff127224 */ /* 0x000fe400078e0a12 */
[----:B------:R-:W-:Y:S01]  /*7ba0*/  IMAD.MOV R6, RZ, RZ, -R5 ;  /* 0x000000ffff067224 */ /* 0x000fe200078e0a05 */
[----:B------:R-:W-:Y:S01]  /*7bb0*/  LOP3.LUT R16, R16, R7, RZ, 0xc0, !PT ;  /* 0x0000000710107212 */ /* 0x000fe200078ec0ff */
[----:B------:R-:W-:Y:S02]  /*7bc0*/  IMAD R28, R26, R5, R28 ;  /* 0x000000051a1c7224 */ /* 0x000fe400078e021c */
[----:B-1----:R-:W-:Y:S02]  /*7bd0*/  @P2 IMAD R23, R21, R18, R22 ;  /* 0x0000001215172224 */ /* 0x002fe400078e0216 */
[----:B---3--:R-:W-:-:S02]  /*7be0*/  IMAD R5, R6, R30, R19 ;  /* 0x0000001e06057224 */ /* 0x008fc400078e0213 */
[----:B------:R-:W-:Y:S02]  /*7bf0*/  IMAD R28, R28, R31, R23 ;  /* 0x0000001f1c1c7224 */ /* 0x000fe400078e0217 */
[----:B------:R-:W-:Y:S02]  /*7c00*/  IMAD R5, R5, R20, R16 ;  /* 0x0000001405057224 */ /* 0x000fe400078e0210 */
[----:B------:R-:W-:-:S03]  /*7c10*/  IMAD.MOV.U32 R6, RZ, RZ, 0x1 ;  /* 0x00000001ff067424 */ /* 0x000fc600078e00ff */
[----:B------:R-:W-:Y:S02]  /*7c20*/  SEL R7, R5, R28, !P2 ;  /* 0x0000001c05077207 */ /* 0x000fe40005000000 */
[----:B------:R-:W-:Y:S01]  /*7c30*/  SEL R28, R28, R5, !P2 ;  /* 0x000000051c1c7207 */ /* 0x000fe20005000000 */
[----:B------:R-:W-:-:S07]  /*7c40*/  IMAD.MOV.U32 R5, RZ, RZ, R17 ;  /* 0x000000ffff057224 */ /* 0x000fce00078e0011 */
.L_x_162:
[----:B------:R-:W-:Y:S01]  /*7c50*/  LOP3.LUT P0, RZ, R6, 0xff, RZ, 0xc0, !PT ;  /* 0x000000ff06ff7812 */ /* 0x000fe2000780c0ff */
[----:B------:R-:W-:-:S12]  /*7c60*/  IMAD.MOV.U32 R6, RZ, RZ, R28 ;  /* 0x000000ffff067224 */ /* 0x000fd800078e001c */
[----:B------:R-:W-:Y:S05]  /*7c70*/  @P0 BRA `(.L_x_165) ;  /* 0xffffff9000a00947 */ /* 0x000fea000383ffff */
[----:B------:R-:W-:Y:S05]  /*7c80*/  EXIT ;  /* 0x000000000000794d */ /* 0x000fea0003800000 */
.L_x_3:
[----:B0-----:R-:W-:Y:S01]  /*7c90*/  ULDC.64 UR4, c[0x0][0x650] ;  /* 0x0001940000047ab9 */ /* 0x001fe20000000a00 */
        /* <DEDUP_REMOVED lines=25> */
.L_x_167:
[--C-:B------:R-:W-:Y:S01]  /*7e30*/  SHF.R.U64 R16, R14, R18, R15.reuse ;  /* 0x000000120e107219 */ /* 0x100fe2000000120f */
[----:B------:R-:W0:Y:S01]  /*7e40*/  LDC R22, c[0x0][0x618] ;  /* 0x00018600ff167b82 */ /* 0x000e220000000800 */
[----:B------:R-:W-:Y:S01]  /*7e50*/  I2FP.F32.U32 R7, R8 ;  /* 0x0000000800077245 */ /* 0x000fe20000201000 */
[----:B------:R-:W-:Y:S01]  /*7e60*/  ULDC UR4, c[0x0][0x150] ;  /* 0x0000540000047ab9 */ /* 0x000fe20000000800 */
[----:B------:R-:W-:Y:S02]  /*7e70*/  SHF.R.U32.HI R6, RZ, R18, R15 ;  /* 0x00000012ff067219 */ /* 0x000fe4000001160f */
[----:B------:R-:W-:Y:S01]  /*7e80*/  IADD3 R9, P0, RZ, -R16, RZ ;  /* 0x80000010ff097210 */ /* 0x000fe20007f1e0ff */
[----:B------:R-:W-:Y:S01]  /*7e90*/  FMUL R13, R7, UR4 ;  /* 0x00000004070d7c20 */ /* 0x000fe20008400000 */
[----:B------:R-:W-:Y:S01]  /*7ea0*/  ULDC UR4, c[0x0][0x154] ;  /* 0x0000550000047ab9 */ /* 0x000fe20000000800 */
[----:B------:R-:W1:Y:S02]  /*7eb0*/  LDC.64 R24, c[0x0][0x640] ;  /* 0x00019000ff187b82 */ /* 0x000e640000000a00 */
[----:B------:R-:W-:-:S02]  /*7ec0*/  IMAD.X R11, RZ, RZ, ~R6, P0 ;  /* 0x000000ffff0b7224 */ /* 0x000fc400000e0e06 */
[----:B------:R-:W2:Y:S01]  /*7ed0*/  F2I.U32.TRUNC.NTZ R13, R13 ;  /* 0x0000000d000d7305 */ /* 0x000ea2000020f000 */
[----:B------:R-:W-:-:S03]  /*7ee0*/  IMAD.WIDE.U32 R6, R9, R20, R2 ;  /* 0x0000001409067225 */ /* 0x000fc600078e0002 */
[----:B------:R-:W3:Y:S01]  /*7ef0*/  LDC R15, c[0x0][0x144] ;  /* 0x00005100ff0f7b82 */ /* 0x000ee20000000800 */
[----:B------:R-:W-:-:S04]  /*7f00*/  IMAD R12, R11, R20, RZ ;  /* 0x000000140b0c7224 */ /* 0x000fc800078e02ff */
[----:B------:R-:W-:Y:S02]  /*7f10*/  IMAD R9, R9, R21, R12 ;  /* 0x0000001509097224 */ /* 0x000fe400078e020c */
[----:B------:R-:W-:Y:S01]  /*7f20*/  IMAD.MOV.U32 R12, RZ, RZ, -0x1 ;  /* 0xffffffffff0c7424 */ /* 0x000fe200078e00ff */
[----:B------:R-:W4:Y:S01]  /*7f30*/  LDC R18, c[0x0][0x608] ;  /* 0x00018200ff127b82 */ /* 0x000f220000000800 */
[----:B------:R-:W-:Y:S01]  /*7f40*/  IMAD.IADD R7, R7, 0x1, R9 ;  /* 0x0000000107077824 */ /* 0x000fe200078e0209 */
[----:B------:R-:W-:-:S04]  /*7f50*/  I2FP.F32.U32 R9, R10 ;  /* 0x0000000a00097245 */ /* 0x000fc80000201000 */
[-C--:B0-----:R-:W-:Y:S01]  /*7f60*/  SHF.R.U64 R14, R6, R22.reuse, R7 ;  /* 0x00000016060e7219 */ /* 0x081fe20000001207 */
[----:B--2---:R-:W-:Y:S01]  /*7f70*/  IMAD.MOV R6, RZ, RZ, -R13 ;  /* 0x000000ffff067224 */ /* 0x004fe200078e0a0d */
[----:B------:R-:W0:Y:S01]  /*7f80*/  LDC R11, c[0x0][0x658] ;  /* 0x00019600ff0b7b82 */ /* 0x000e220000000800 */
[----:B-1----:R-:W-:Y:S01]  /*7f90*/  ISETP.NE.U32.AND P0, PT, R24, RZ, PT ;  /* 0x000000ff1800720c */ /* 0x002fe20003f05070 */
[----:B------:R-:W-:Y:S01]  /*7fa0*/  FMUL R9, R9, UR4 ;  /* 0x0000000409097c20 */ /* 0x000fe20008400000 */
[----:B------:R-:W-:Y:S02]  /*7fb0*/  SHF.R.U32.HI R7, RZ, R22, R7 ;  /* 0x00000016ff077219 */ /* 0x000fe40000011607 */
[----:B------:R-:W-:-:S03]  /*7fc0*/  ISETP.NE.AND.EX P0, PT, R25, RZ, PT, P0 ;  /* 0x000000ff1900720c */ /* 0x000fc60003f05300 */
[----:B------:R-:W1:Y:S01]  /*7fd0*/  LDC R21, c[0x0][0x148] ;  /* 0x00005200ff157b82 */ /* 0x000e620000000800 */
[----:B---3--:R-:W-:Y:S02]  /*7fe0*/  IMAD R22, R15, R6, R8 ;  /* 0x000000060f167224 */ /* 0x008fe400078e0208 */
[----:B------:R-:W-:-:S05]  /*7ff0*/  IMAD.MOV.U32 R8, RZ, RZ, 0x1 ;  /* 0x00000001ff087424 */ /* 0x000fca00078e00ff */
[----:B------:R-:W2:Y:S01]  /*8000*/  LDC R20, c[0x0][0x600] ;  /* 0x00018000ff147b82 */ /* 0x000ea20000000800 */
[-CC-:B----4-:R-:W-:Y:S02]  /*8010*/  SHF.R.U64 R17, R14, R18.reuse, R7.reuse ;  /* 0x000000120e117219 */ /* 0x190fe40000001207 */
[----:B------:R-:W-:Y:S02]  /*8020*/  SHF.R.U32.HI R6, RZ, R18, R7 ;  /* 0x00000012ff067219 */ /* 0x000fe40000011607 */
[----:B------:R3:W4:Y:S03]  /*8030*/  F2I.U32.TRUNC.NTZ R18, R9 ;  /* 0x0000000900127305 */ /* 0x000726000020f000 */
[----:B------:R-:W1:Y:S01]  /*8040*/  LDC R23, c[0x0][0x648] ;  /* 0x00019200ff177b82 */ /* 0x000e620000000800 */
[-C--:B0-----:R-:W-:Y:S02]  /*8050*/  SHF.R.U64 R19, R17, R11.reuse, R6 ;  /* 0x0000000b11137219 */ /* 0x081fe40000001206 */
[----:B------:R-:W-:-:S02]  /*8060*/  SHF.L.U32 R12, R12, R11, RZ ;  /* 0x0000000b0c0c7219 */ /* 0x000fc400000006ff */
[-C--:B------:R-:W-:Y:S01]  /*8070*/  SHF.R.U32.HI R7, RZ, R11.reuse, R6 ;  /* 0x0000000bff077219 */ /* 0x080fe20000011606 */
[----:B------:R-:W-:Y:S01]  /*8080*/  IMAD.MOV.U32 R6, RZ, RZ, R19 ;  /* 0x000000ffff067224 */ /* 0x000fe200078e0013 */
[----:B------:R-:W-:Y:S01]  /*8090*/  SHF.L.U32 R27, R8, R11, RZ ;  /* 0x0000000b081b7219 */ /* 0x000fe200000006ff */
[----:B------:R-:W0:Y:S01]  /*80a0*/  LDC R26, c[0x0][0x638] ;  /* 0x00018e00ff1a7b82 */ /* 0x000e220000000800 */
[----:B------:R-:W-:-:S07]  /*80b0*/  LOP3.LUT R28, RZ, R12, RZ, 0x33, !PT ;  /* 0x0000000cff1c7212 */ /* 0x000fce00078e33ff */
[----:B------:R-:W0:Y:S01]  /*80c0*/  LDC R29, c[0x0][0x610] ;  /* 0x00018400ff1d7b82 */ /* 0x000e220000000800 */
[----:B---34-:R-:W-:Y:S05]  /*80d0*/  @!P0 BRA `(.L_x_168) ;  /* 0x0000000000288947 */ /* 0x018fea0003800000 */
        /* <DEDUP_REMOVED lines=10> */
.L_x_168:
[----:B-1----:R-:W-:Y:S01]  /*8180*/  SHF.R.U64 R7, R6, R23, R7 ;  /* 0x0000001706077219 */ /* 0x002fe20000001207 */
[----:B--2---:R-:W-:Y:S01]  /*8190*/  VIADD R9, R20, 0xffffffff ;  /* 0xffffffff14097836 */ /* 0x004fe20000000000 */
[----:B------:R-:W-:Y:S01]  /*81a0*/  LOP3.LUT R6, R17, R28, RZ, 0xc0, !PT ;  /* 0x0000001c11067212 */ /* 0x000fe200078ec0ff */
[----:B------:R-:W-:Y:S02]  /*81b0*/  IMAD.MOV R18, RZ, RZ, -R18 ;  /* 0x000000ffff127224 */ /* 0x000fe400078e0a12 */
[----:B------:R-:W-:Y:S02]  /*81c0*/  IMAD.MOV R8, RZ, RZ, -R7 ;  /* 0x000000ffff087224 */ /* 0x000fe400078e0a07 */
[----:B------:R-:W-:Y:S01]  /*81d0*/  IMAD R11, R27, R7, R6 ;  /* 0x000000071b0b7224 */ /* 0x000fe200078e0206 */
[----:B------:R-:W-:Y:S01]  /*81e0*/  LOP3.LUT R7, R14, R9, RZ, 0xc0, !PT ;  /* 0x000000090e077212 */ /* 0x000fe200078ec0ff */
[----:B------:R-:W-:Y:S02]  /*81f0*/  @P2 IMAD R22, R21, R18, R10 ;  /* 0x0000001215162224 */ /* 0x000fe400078e020a */
[----:B0-----:R-:W-:-:S02]  /*8200*/  IMAD R6, R8, R26, R19 ;  /* 0x0000001a08067224 */ /* 0x001fc400078e0213 */
[----:B------:R-:W-:Y:S02]  /*8210*/  IMAD R11, R11, R29, R22 ;  /* 0x0000001d0b0b7224 */ /* 0x000fe400078e0216 */
[----:B------:R-:W-:Y:S02]  /*8220*/  IMAD R6, R6, R20, R7 ;  /* 0x0000001406067224 */ /* 0x000fe400078e0207 */
[----:B------:R-:W-:-:S03]  /*8230*/  IMAD.MOV.U32 R8, RZ, RZ, 0x1 ;  /* 0x00000001ff087424 */ /* 0x000fc600078e00ff */
[----:B------:R-:W-:Y:S02]  /*8240*/  SEL R14, R6, R11, !P2 ;  /* 0x0000000b060e7207 */ /* 0x000fe40005000000 */
[----:B------:R-:W-:Y:S01]  /*8250*/  SEL R11, R11, R6, !P2 ;  /* 0x000000060b0b7207 */ /* 0x000fe20005000000 */
[----:B------:R-:W-:Y:S01]  /*8260*/  IMAD.MOV.U32 R6, RZ, RZ, R16 ;  /* 0x000000ffff067224 */ /* 0x000fe200078e0010 */
[----:B------:R-:W-:-:S07]  /*8270*/  PRMT R7, R8, 0x7610, R7 ;  /* 0x0000761008077816 */ /* 0x000fce0000000007 */
.L_x_166:
[----:B------:R-:W-:-:S08]  /*8280*/  NOP ;  /* 0x0000000000007918 */ /* 0x000fd00000000000 */
[----:B------:R-:W0:-:S00]  /*8290*/  USETMAXREG.DEALLOC.CTAPOOL 0x28 ;  /* 0x00000028000079c8 */ /* 0x000e0000080e0500 */
[----:B0-----:R-:W-:-:S13]  /*82a0*/  ISETP.NE.AND P0, PT, R5, RZ, PT ;  /* 0x000000ff0500720c */ /* 0x001fda0003f05270 */
[----:B------:R-:W-:Y:S05]  /*82b0*/  @P0 EXIT ;  /* 0x000000000000094d */ /* 0x000fea0003800000 */
[----:B------:R-:W-:Y:S01]  /*82c0*/  LOP3.LUT P0, RZ, R7, 0xff, RZ, 0xc0, !PT ;  /* 0x000000ff07ff7812 */ /* 0x000fe2000780c0ff */
[----:B------:R-:W-:Y:S02]  /*82d0*/  IMAD.MOV.U32 R5, RZ, RZ, 0x1 ;  /* 0x00000001ff057424 */ /* 0x000fe400078e00ff */
[----:B------:R-:W-:-:S10]  /*82e0*/  IMAD.MOV.U32 R13, RZ, RZ, RZ ;  /* 0x000000ffff0d7224 */ /* 0x000fd400078e00ff */
[----:B------:R-:W-:Y:S05]  /*82f0*/  @!P0 BRA `(.L_x_169) ;  /* 0x0000000c00288947 */ /* 0x000fea0003800000 */
[----:B------:R-:W0:Y:S01]  /*8300*/  LDC R5, c[0x0][0x28c] ;  /* 0x0000a300ff057b82 */ /* 0x000e220000000800 */
[----:B------:R-:W-:Y:S01]  /*8310*/  ULDC UR5, c[0x0][0x600] ;  /* 0x0001800000057ab9 */ /* 0x000fe20000000800 */
[----:B------:R-:W-:Y:S01]  /*8320*/  ULDC UR4, c[0x0][0xc] ;  /* 0x0000030000047ab9 */ /* 0x000fe20000000800 */
[----:B------:R-:W-:Y:S01]  /*8330*/  UIADD3 UR16, UR5, -0x1, URZ ;  /* 0xffffffff05107890 */ /* 0x000fe2000fffe03f */
[C---:B------:R-:W-:Y:S01]  /*8340*/  LOP3.LUT P3, RZ, R0.reuse, 0x7f, RZ, 0xc0, !PT ;  /* 0x0000007f00ff7812 */ /* 0x040fe2000786c0ff */
[----:B------:R-:W-:Y:S01]  /*8350*/  ULDC UR6, c[0x0][0x658] ;  /* 0x0001960000067ab9 */ /* 0x000fe20000000800 */
[----:B------:R-:W-:Y:S01]  /*8360*/  ULDC UR5, c[0x0][0x10] ;  /* 0x0000040000057ab9 */ /* 0x000fe20000000800 */
[----:B------:R-:W-:Y:S01]  /*8370*/  UMOV UR7, 0xffffffff ;  /* 0xffffffff00077882 */ /* 0x000fe20000000000 */
[----:B------:R-:W-:Y:S01]  /*8380*/  UMOV UR8, 0x1 ;  /* 0x0000000100087882 */ /* 0x000fe20000000000 */
[----:B------:R-:W-:Y:S01]  /*8390*/  UIMAD.WIDE.U32 UR4, UR4, UR5, URZ ;  /* 0x00000005040472a5 */ /* 0x000fe2000f8e003f */
[----:B------:R-:W-:Y:S01]  /*83a0*/  LOP3.LUT P0, RZ, R0, 0x1f, RZ, 0xc0, !PT ;  /* 0x0000001f00ff7812 */ /* 0x000fe2000780c0ff */
[----:B------:R-:W-:Y:S01]  /*83b0*/  USHF.L.U32 UR7, UR7, UR6, URZ ;  /* 0x0000000607077299 */ /* 0x000fe2000800063f */
[----:B------:R-:W-:Y:S01]  /*83c0*/  BSSY B0, `(.L_x_169) ;  /* 0x00000bd000007945 */ /* 0x000fe20003800000 */
[----:B------:R-:W-:Y:S01]  /*83d0*/  USHF.L.U32 UR18, UR8, UR6, URZ ;  /* 0x0000000608127299 */ /* 0x000fe2000800063f */
[----:B------:R-:W-:Y:S01]  /*83e0*/  IMAD.MOV.U32 R15, RZ, RZ, 0x1 ;  /* 0x00000001ff0f7424 */ /* 0x000fe200078e00ff */
[----:B------:R-:W-:Y:S01]  /*83f0*/  LOP3.LUT R16, R4, 0x2, RZ, 0xfc, !PT ;  /* 0x0000000204107812 */ /* 0x000fe200078efcff */
[----:B------:R-:W-:Y:S01]  /*8400*/  ULDC UR6, c[0x0][0x14] ;  /* 0x0000050000067ab9 */ /* 0x000fe20000000800 */
[----:B------:R-:W-:Y:S01]  /*8410*/  PLOP3.LUT P0, PT, P0, P3, PT, 0x8a, 0x0 ;  /* 0x000000000000781c */ /* 0x000fe20000707172 */
[----:B------:R-:W-:Y:S01]  /*8420*/  UIMAD.WIDE.U32 UR20, UR4, UR6, URZ ;  /* 0x00000006041472a5 */ /* 0x000fe2000f8e003f */
[----:B------:R-:W-:Y:S01]  /*8430*/  IMAD.MOV.U32 R13, RZ, RZ, RZ ;  /* 0x000000ffff0d7224 */ /* 0x000fe200078e00ff */
[----:B------:R-:W-:-:S02]  /*8440*/  UIMAD UR13, UR5, UR6, URZ ;  /* 0x00000006050d72a4 */ /* 0x000fc4000f8e023f */
[----:B------:R-:W-:Y:S01]  /*8450*/  ULOP3.LUT UR17, URZ, UR7, URZ, 0x33, !UPT ;  /* 0x000000073f117292 */ /* 0x000fe2000f8e333f */
[----:B0-----:R-:W-:Y:S01]  /*8460*/  VIADD R5, R5, 0x7f ;  /* 0x0000007f05057836 */ /* 0x001fe20000000000 */
[----:B------:R-:W-:Y:S01]  /*8470*/  UIADD3 UR13, UR21, UR13, URZ ;  /* 0x0000000d150d7290 */ /* 0x000fe2000fffe03f */
[----:B------:R-:W-:-:S03]  /*8480*/  ULDC.64 UR22, c[0x0][0x198] ;  /* 0x0000660000167ab9 */ /* 0x000fc60000000a00 */
[----:B------:R-:W-:-:S04]  /*8490*/  SHF.R.S32.HI R8, RZ, 0x1f, R5 ;  /* 0x0000001fff087819 */ /* 0x000fc80000011405 */
[----:B------:R-:W-:Y:S01]  /*84a0*/  LEA.HI R8, R8, R5, RZ, 0x7 ;  /* 0x0000000508087211 */ /* 0x000fe200078f38ff */
[----:B------:R-:W-:-:S03]  /*84b0*/  IMAD.MOV.U32 R5, RZ, RZ, 0x1 ;  /* 0x00000001ff057424 */ /* 0x000fc600078e00ff */
[----:B------:R-:W-:-:S05]  /*84c0*/  SHF.R.S32.HI R12, RZ, 0x7, R8 ;  /* 0x00000007ff0c7819 */ /* 0x000fca0000011408 */
[----:B------:R-:W-:-:S07]  /*84d0*/  VIADD R0, R12, 0x1 ;  /* 0x000000010c007836 */ /* 0x000fce0000000000 */
.L_x_181:
[----:B------:R-:W-:-:S03]  /*84e0*/  UMOV UR4, 0xffffffff ;  /* 0xffffffff00047882 */ /* 0x000fc60000000000 */
[----:B------:R-:W-:Y:S05]  /*84f0*/  BRA.DIV UR4, `(.L_x_170) ;  /* 0x0000000e04747947 */ /* 0x000fea000b800000 */
[----:B------:R-:W-:-:S13]  /*8500*/  ELECT P1, URZ, PT ;  /* 0x00000000003f782f */ /* 0x000fda0003820000 */
.L_x_191:
[----:B------:R-:W0:Y:S01]  /*8510*/  LDC R7, c[0x0][0x28c] ;  /* 0x0000a300ff077b82 */ /* 0x000e220000000800 */
[----:B------:R-:W-:Y:S01]  /*8520*/  BSSY B1, `(.L_x_171) ;  /* 0x0000035000017945 */ /* 0x000fe20003800000 */
[----:B0-----:R-:W-:-:S13]  /*8530*/  ISETP.LT.OR P1, PT, R7, 0x1, !P1 ;  /* 0x000000010700780c */ /* 0x001fda0004f21670 */
[----:B------:R-:W-:Y:S05]  /*8540*/  @P1 BRA `(.L_x_172) ;  /* 0x0000000000c81947 */ /* 0x000fea0003800000 */
[----:B------:R-:W-:Y:S02]  /*8550*/  IMAD.SHL.U32 R14, R14, 0x80, RZ ;  /* 0x000000800e0e7824 */ /* 0x000fe400078e00ff */
[----:B------:R-:W-:Y:S02]  /*8560*/  IMAD.SHL.U32 R17, R11, 0x80, RZ ;  /* 0x000000800b117824 */ /* 0x000fe400078e00ff */
[----:B------:R-:W-:Y:S02]  /*8570*/  IMAD.MOV.U32 R20, RZ, RZ, RZ ;  /* 0x000000ffff147224 */ /* 0x000fe400078e00ff */
[----:B------:R-:W-:Y:S02]  /*8580*/  IMAD.MOV.U32 R7, RZ, RZ, R0 ;  /* 0x000000ffff077224 */ /* 0x000fe400078e0000 */
[----:B------:R-:W-:Y:S02]  /*8590*/  IMAD.MOV.U32 R8, RZ, RZ, R5 ;  /* 0x000000ffff087224 */ /* 0x000fe400078e0005 */
[----:B------:R-:W-:-:S07]  /*85a0*/  IMAD.MOV.U32 R9, RZ, RZ, R13 ;  /* 0x000000ffff097224 */ /* 0x000fce00078e000d */
.L_x_176:
[----:B------:R-:W0:Y:S01]  /*85b0*/  S2R R11, SR_CgaCtaId ;  /* 0x00000000000b7919 */ /* 0x000e220000008800 */
[----:B------:R-:W-:-:S04]  /*85c0*/  MOV R10, 0x400 ;  /* 0x00000400000a7802 */ /* 0x000fc80000000f00 */
[----:B0-----:R-:W-:Y:S02]  /*85d0*/  LEA R18, R11, R10, 0x18 ;  /* 0x0000000a0b127211 */ /* 0x001fe400078ec0ff */
[----:B------:R-:W-:Y:S01]  /*85e0*/  SHF.L.U32 R10, R8, 0x1f, RZ ;  /* 0x0000001f080a7819 */ /* 0x000fe200000006ff */
[----:B------:R-:W0:Y:S02]  /*85f0*/  @!P3 LDC R11, c[0x0][0x500] ;  /* 0x00014000ff0bbb82 */ /* 0x000e240000000800 */
[----:B------:R-:W-:-:S04]  /*8600*/  IMAD R19, R9, 0x8, R18 ;  /* 0x0000000809137824 */ /* 0x000fc800078e0212 */
[----:B------:R-:W1:Y:S02]  /*8610*/  SYNCS.PHASECHK.TRANS64.TRYWAIT P1, [R19+URZ+0x18], R10 ;  /* 0x0000180a130075a7 */ /* 0x000e64000802017f */
[----:B-1----:R-:W-:Y:S05]  /*8620*/  @!P1 BRA `(.L_x_173) ;  /* 0x0000000c00489947 */ /* 0x002fea0003800000 */
.L_x_192:
[----:B-1----:R-:W-:Y:S01]  /*8630*/  PRMT R10, R16, 0x9910, RZ ;  /* 0x00009910100a7816 */ /* 0x002fe200000000ff */
[----:B0-----:R0:W-:Y:S03]  /*8640*/  @!P3 SYNCS.ARRIVE.TRANS64 RZ, [R19+URZ], R11 ;  /* 0x0000000b13ffb9a7 */ /* 0x0011e6000800003f */
[----:B------:R-:W-:-:S13]  /*8650*/  ISETP.NE.AND P1, PT, R10, 0x2, PT ;  /* 0x000000020a00780c */ /* 0x000fda0003f25270 */
[----:B0-----:R-:W-:Y:S05]  /*8660*/  @P1 BRA `(.L_x_174) ;  /* 0x0000000000041947 */ /* 0x001fea0003800000 */
[----:B------:R-:W-:Y:S01]  /*8670*/  BPT.TRAP 0x1 ;  /* 0x000000040000795c */ /* 0x000fe20000300000 */
.L_x_174:
[----:B------:R-:W-:Y:S05]  /*8680*/  @P0 BRA `(.L_x_175) ;  /* 0x0000000000040947 */ /* 0x000fea0003800000 */
[----:B------:R-:W-:Y:S01]  /*8690*/  BPT.TRAP 0x1 ;  /* 0x000000040000795c */ /* 0x000fe20000300000 */
.L_x_175:
[----:B------:R-:W-:Y:S01]  /*86a0*/  IMAD R18, R9, 0x4000, R18 ;  /* 0x0000400009127824 */ /* 0x000fe200078e0212 */
[----:B------:R-:W-:Y:S01]  /*86b0*/  R2UR UR9, R19 ;  /* 0x00000000130972ca */ /* 0x000fe200000e0000 */
[----:B------:R-:W-:Y:S01]  /*86c0*/  VIADD R7, R7, 0xffffffff ;  /* 0xffffffff07077836 */ /* 0x000fe20000000000 */
[----:B------:R-:W-:Y:S01]  /*86d0*/  UIADD3 UR4, UP0, UR22, 0xf0, URZ ;  /* 0x000000f016047890 */ /* 0x000fe2000ff1e03f */
[----:B------:R-:W-:Y:S01]  /*86e0*/  R2UR UR11, R17 ;  /* 0x00000000110b72ca */ /* 0x000fe200000e0000 */
[----:B------:R-:W-:Y:S01]  /*86f0*/  UIADD3 UR24, UP1, UR22, 0x1f0, URZ ;  /* 0x000001f016187890 */ /* 0x000fe2000ff3e03f */
[----:B------:R-:W-:Y:S01]  /*8700*/  R2UR UR8, R18 ;  /* 0x00000000120872ca */ /* 0x000fe200000e0000 */
[----:B------:R-:W-:Y:S01]  /*8710*/  UIADD3.X UR5, URZ, UR23, URZ, UP0, !UPT ;  /* 0x000000173f057290 */ /* 0x000fe200087fe43f */
[----:B------:R-:W-:Y:S01]  /*8720*/  R2UR UR10, R20 ;  /* 0x00000000140a72ca */ /* 0x000fe200000e0000 */
[----:B------:R-:W-:Y:S01]  /*8730*/  VIADD R9, R9, 0x1 ;  /* 0x0000000109097836 */ /* 0x000fe20000000000 */
[----:B------:R-:W-:Y:S01]  /*8740*/  R2UR UR12, R6 ;  /* 0x00000000060c72ca */ /* 0x000fe200000e0000 */
[----:B------:R-:W-:Y:S01]  /*8750*/  UIADD3.X UR25, URZ, UR23, URZ, UP1, !UPT ;  /* 0x000000173f197290 */ /* 0x000fe20008ffe43f */
[----:B------:R-:W-:Y:S01]  /*8760*/  R2UR UR19, R14 ;  /* 0x000000000e1372ca */ /* 0x000fe200000e0000 */
[----:B------:R-:W-:Y:S01]  /*8770*/  UMOV UR6, 0x0 ;  /* 0x0000000000067882 */ /* 0x000fe20000000000 */
[----:B------:R-:W-:Y:S01]  /*8780*/  ISETP.GT.AND P4, PT, R7, 0x1, PT ;  /* 0x000000010700780c */ /* 0x000fe20003f84270 */
[----:B------:R-:W-:Y:S01]  /*8790*/  UMOV UR7, 0x10000000 ;  /* 0x1000000000077882 */ /* 0x000fe20000000000 */
[----:B------:R-:W-:Y:S01]  /*87a0*/  ISETP.NE.AND P1, PT, R9, 0x3, PT ;  /* 0x000000030900780c */ /* 0x000fe20003f25270 */
[----:B------:R-:W-:-:S02]  /*87b0*/  VIADD R20, R20, 0x80 ;  /* 0x0000008014147836 */ /* 0x000fc40000000000 */
[----:B------:R-:W-:Y:S01]  /*87c0*/  UIADD3 UR14, UR8, 0x100, URZ ;  /* 0x00000100080e7890 */ /* 0x000fe2000fffe03f */
[----:B------:R-:W-:Y:S01]  /*87d0*/  SEL R11, RZ, 0x1, P1 ;  /* 0x00000001ff0b7807 */ /* 0x000fe20000800000 */
[----:B------:R-:W-:Y:S01]  /*87e0*/  UIADD3 UR15, UR8, 0xc100, URZ ;  /* 0x0000c100080f7890 */ /* 0x000fe2000fffe03f */
[----:B------:R-:W-:Y:S02]  /*87f0*/  SEL R9, R9, RZ, P1 ;  /* 0x000000ff09097207 */ /* 0x000fe40000800000 */
[----:B------:R-:W-:Y:S02]  /*8800*/  LOP3.LUT R8, R8, R11, RZ, 0x3c, !PT ;  /* 0x0000000b08087212 */ /* 0x000fe400078e3cff */
[----:B------:R-:W-:Y:S02]  /*8810*/  UMOV UR8, UR14 ;  /* 0x0000000e00087c82 */ /* 0x000fe40008000000 */
[----:B------:R0:W-:Y:S02]  /*8820*/  UTMALDG.3D [UR8], [UR4], desc[UR6] ;  /* 0x00000608040075b4 */ /* 0x0001e40008011000 */
[----:B0-----:R-:W-:Y:S01]  /*8830*/  UMOV UR8, UR15 ;  /* 0x0000000f00087c82 */ /* 0x001fe20008000000 */
[----:B------:R-:W-:-:S02]  /*8840*/  UMOV UR11, UR19 ;  /* 0x00000013000b7c82 */ /* 0x000fc40008000000 */
[----:B------:R0:W-:Y:S02]  /*8850*/  UTMALDG.3D [UR8], [UR24], desc[UR6] ;  /* 0x00000608180075b4 */ /* 0x0001e40008011000 */
[----:B0-----:R-:W-:Y:S05]  /*8860*/  @P4 BRA `(.L_x_176) ;  /* 0xfffffffc00504947 */ /* 0x001fea000383ffff */
.L_x_172:
[----:B------:R-:W-:Y:S05]  /*8870*/  BSYNC B1 ;  /* 0x0000000000017941 */ /* 0x000fea0003800000 */
.L_x_171:
[----:B------:R-:W-:Y:S01]  /*8880*/  LOP3.LUT P4, RZ, R15, 0xff, RZ, 0xc0, !PT ;  /* 0x000000ff0fff7812 */ /* 0x000fe2000788c0ff */
[----:B------:R-:W-:Y:S01]  /*8890*/  IMAD.IADD R13, R12, 0x1, R13 ;  /* 0x000000010c0d7824 */ /* 0x000fe200078e020d */
[----:B------:R-:W-:Y:S01]  /*88a0*/  IADD3 R2, P5, R2, UR20, RZ ;  /* 0x0000001402027c10 */ /* 0x000fe2000ffbe0ff */
[----:B------:R-:W-:Y:S01]  /*88b0*/  ULDC.64 UR4, c[0x0][0x650] ;  /* 0x0001940000047ab9 */ /* 0x000fe20000000a00 */
[----:B------:R-:W-:Y:S01]  /*88c0*/  BSSY B1, `(.L_x_177) ;  /* 0x000006a000017945 */ /* 0x000fe20003800000 */
[----:B------:R-:W-:Y:S01]  /*88d0*/  IMAD.MOV.U32 R11, RZ, RZ, -0x1 ;  /* 0xffffffffff0b7424 */ /* 0x000fe200078e00ff */
[----:B------:R-:W-:Y:S01]  /*88e0*/  ISETP.GT.U32.AND P1, PT, R13, 0x2, PT ;  /* 0x000000020d00780c */ /* 0x000fe20003f24070 */
[----:B------:R-:W-:Y:S01]  /*88f0*/  IMAD.MOV.U32 R14, RZ, RZ, -0x1 ;  /* 0xffffffffff0e7424 */ /* 0x000fe200078e00ff */
[----:B------:R-:W-:Y:S02]  /*8900*/  IADD3.X R3, R3, UR13, RZ, P5, !PT ;  /* 0x0000000d03037c10 */ /* 0x000fe4000affe4ff */
[----:B------:R-:W-:-:S02]  /*8910*/  ISETP.LT.U32.AND P1, PT, R12, 0x3, P1 ;  /* 0x000000030c00780c */ /* 0x000fc40000f21070 */
[----:B------:R-:W-:Y:S01]  /*8920*/  PRMT R15, RZ, 0x7610, R15 ;  /* 0x00007610ff0f7816 */ /* 0x000fe2000000000f */
[----:B------:R-:W0:Y:S01]  /*8930*/  @P4 S2R R7, SR_CgaCtaId ;  /* 0x0000000000074919 */ /* 0x000e220000008800 */
[----:B------:R-:W-:-:S04]  /*8940*/  @P4 MOV R6, 0x400 ;  /* 0x0000040000064802 */ /* 0x000fc80000000f00 */
[----:B0-----:R-:W-:Y:S01]  /*8950*/  @P4 LEA R8, R7, R6, 0x18 ;  /* 0x0000000607084211 */ /* 0x001fe200078ec0ff */
[----:B------:R-:W-:Y:S01]  /*8960*/  IMAD.WIDE.U32 R6, R13, -0x55555555, RZ ;  /* 0xaaaaaaab0d067825 */ /* 0x000fe200078e00ff */
[----:B------:R-:W-:Y:S02]  /*8970*/  SEL R6, RZ, 0x1, !P1 ;  /* 0x00000001ff067807 */ /* 0x000fe40004800000 */
[----:B------:R-:W-:Y:S01]  /*8980*/  ISETP.GE.U32.AND P1, PT, R2, UR4, PT ;  /* 0x0000000402007c0c */ /* 0x000fe2000bf26070 */
[----:B------:R0:W-:Y:S01]  /*8990*/  @P4 SYNCS.ARRIVE.TRANS64.A1T0 RZ, [R8+URZ+0x48], RZ ;  /* 0x000048ff08ff49a7 */ /* 0x0001e2000810003f */
[----:B------:R-:W-:Y:S02]  /*89a0*/  ISETP.GE.U32.AND P4, PT, R12, 0x3, PT ;  /* 0x000000030c00780c */ /* 0x000fe40003f86070 */
[----:B------:R-:W-:Y:S02]  /*89b0*/  ISETP.GE.U32.AND.EX P1, PT, R3, UR5, PT, P1 ;  /* 0x0000000503007c0c */ /* 0x000fe4000bf26110 */
[----:B------:R-:W-:Y:S01]  /*89c0*/  LOP3.LUT R5, R5, R6, RZ, 0x3c, !PT ;  /* 0x0000000605057212 */ /* 0x000fe200078e3cff */
[----:B------:R-:W-:Y:S01]  /*89d0*/  IMAD.MOV.U32 R6, RZ, RZ, -0x1 ;  /* 0xffffffffff067424 */ /* 0x000fe200078e00ff */
[----:B0-----:R-:W-:-:S02]  /*89e0*/  SHF.R.U32.HI R8, RZ, 0x1, R7 ;  /* 0x00000001ff087819 */ /* 0x001fc40000011607 */
[----:B------:R-:W-:-:S03]  /*89f0*/  PRMT R7, RZ, 0x7610, R7 ;  /* 0x00007610ff077816 */ /* 0x000fc60000000007 */
[----:B------:R-:W-:Y:S02]  /*8a00*/  IMAD R13, R8, -0x3, R13 ;  /* 0xfffffffd080d7824 */ /* 0x000fe400078e020d */
[----:B------:R-:W-:Y:S02]  /*8a10*/  @P4 LOP3.LUT R5, R5, 0x1, R8, 0x78, !PT ;  /* 0x0000000105054812 */ /* 0x000fe400078e7808 */
[----:B------:R-:W-:Y:S05]  /*8a20*/  @P1 BRA `(.L_x_178) ;  /* 0x00000004004c1947 */ /* 0x000fea0003800000 */
[----:B------:R-:W-:Y:S01]  /*8a30*/  ULDC.64 UR4, c[0x0][0x628] ;  /* 0x00018a0000047ab9 */ /* 0x000fe20000000a00 */
[----:B------:R-:W0:Y:S01]  /*8a40*/  S2R R17, SR_CTAID.X ;  /* 0x0000000000117919 */ /* 0x000e220000002500 */
[----:B------:R-:W-:Y:S01]  /*8a50*/  ISETP.NE.U32.AND P1, PT, RZ, UR4, PT ;  /* 0x00000004ff007c0c */ /* 0x000fe2000bf25070 */
[----:B------:R-:W-:Y:S01]  /*8a60*/  ULDC UR7, c[0x0][0x630] ;  /* 0x00018c0000077ab9 */ /* 0x000fe20000000800 */
[----:B------:R-:W-:Y:S01]  /*8a70*/  IMAD.MOV.U32 R6, RZ, RZ, R2 ;  /* 0x000000ffff067224 */ /* 0x000fe200078e0002 */
[----:B------:R-:W1:Y:S01]  /*8a80*/  S2R R14, SR_CTAID.Y ;  /* 0x00000000000e7919 */ /* 0x000e620000002600 */
[----:B------:R-:W-:Y:S01]  /*8a90*/  ISETP.NE.AND.EX P1, PT, RZ, UR5, PT, P1 ;  /* 0x00000005ff007c0c */ /* 0x000fe2000bf25310 */
[----:B------:R-:W-:-:S12]  /*8aa0*/  IMAD.MOV.U32 R7, RZ, RZ, R3 ;  /* 0x000000ffff077224 */ /* 0x000fd800078e0003 */
[----:B------:R-:W-:Y:S05]  /*8ab0*/  @!P1 BRA `(.L_x_179) ;  /* 0x0000000000289947 */ /* 0x000fea0003800000 */
[----:B------:R-:W-:Y:S02]  /*8ac0*/  ULDC UR6, c[0x0][0x634] ;  /* 0x00018d0000067ab9 */ /* 0x000fe40000000800 */
[----:B------:R-:W-:-:S05]  /*8ad0*/  IADD3 R11, P1, R2, UR6, RZ ;  /* 0x00000006020b7c10 */ /* 0x000fca000ff3e0ff */
[----:B------:R-:W-:-:S04]  /*8ae0*/  IMAD.X R19, RZ, RZ, R3, P1 ;  /* 0x000000ffff137224 */ /* 0x000fc800008e0603 */
[----:B------:R-:W-:-:S04]  /*8af0*/  IMAD.WIDE.U32 R8, R19, UR4, RZ ;  /* 0x0000000413087c25 */ /* 0x000fc8000f8e00ff */
[----:B------:R-:W-:-:S04]  /*8b00*/  IMAD.WIDE.U32 R8, P1, R11, UR5, R8 ;  /* 0x000000050b087c25 */ /* 0x000fc8000f820008 */
[----:B------:R-:W-:-:S04]  /*8b10*/  IMAD.WIDE.U32 R10, R11, UR4, RZ ;  /* 0x000000040b0a7c25 */ /* 0x000fc8000f8e00ff */
[----:B------:R-:W-:Y:S01]  /*8b20*/  IMAD.X R7, RZ, RZ, RZ, P1 ;  /* 0x000000ffff077224 */ /* 0x000fe200008e06ff */
[----:B------:R-:W-:Y:S01]  /*8b30*/  IADD3 RZ, P1, R11, R8, RZ ;  /* 0x000000080bff7210 */ /* 0x000fe20007f3e0ff */
[----:B------:R-:W-:-:S04]  /*8b40*/  IMAD.MOV.U32 R6, RZ, RZ, R9 ;  /* 0x000000ffff067224 */ /* 0x000fc800078e0009 */
[----:B------:R-:W-:-:S08]  /*8b50*/  IMAD.WIDE.U32.X R6, R19, UR5, R6, P1 ;  /* 0x0000000513067c25 */ /* 0x000fd000088e0406 */
.L_x_179:
[--C-:B------:R-:W-:Y:S01]  /*8b60*/  SHF.R.U64 R10, R6, UR7, R7.reuse ;  /* 0x00000007060a7c19 */ /* 0x100fe20008001207 */
[----:B------:R-:W-:Y:S01]  /*8b70*/  ULDC.64 UR4, c[0x0][0x620] ;  /* 0x0001880000047ab9 */ /* 0x000fe20000000a00 */
[----:B------:R-:W-:Y:S01]  /*8b80*/  SHF.R.U32.HI R6, RZ, UR7, R7 ;  /* 0x00000007ff067c19 */ /* 0x000fe20008011607 */
[----:B------:R-:W2:Y:S01]  /*8b90*/  LDC R22, c[0x0][0x144] ;  /* 0x00005100ff167b82 */ /* 0x000ea20000000800 */
[----:B------:R-:W-:Y:S01]  /*8ba0*/  IADD3 R9, P1, RZ, -R10, RZ ;  /* 0x8000000aff097210 */ /* 0x000fe20007f3e0ff */
[----:B------:R-:W-:Y:S01]  /*8bb0*/  ULDC.64 UR8, c[0x0][0x640] ;  /* 0x0001900000087ab9 */ /* 0x000fe20000000a00 */
[----:B0-----:R-:W-:Y:S01]  /*8bc0*/  I2FP.F32.U32 R11, R17 ;  /* 0x00000011000b7245 */ /* 0x001fe20000201000 */
[----:B------:R-:W-:Y:S02]  /*8bd0*/  ULDC UR6, c[0x0][0x608] ;  /* 0x0001820000067ab9 */ /* 0x000fe40000000800 */
[----:B------:R-:W-:Y:S01]  /*8be0*/  IMAD.X R6, RZ, RZ, ~R6, P1 ;  /* 0x000000ffff067224 */ /* 0x000fe200008e0e06 */
[----:B------:R-:W-:Y:S01]  /*8bf0*/  ISETP.NE.U32.AND P1, PT, RZ, UR8, PT ;  /* 0x00000008ff007c0c */ /* 0x000fe2000bf25070 */
[----:B------:R-:W0:Y:S02]  /*8c00*/  LDC R19, c[0x0][0x148] ;  /* 0x00005200ff137b82 */ /* 0x000e240000000800 */
[----:B------:R-:W-:Y:S01]  /*8c10*/  IMAD R8, R6, UR4, RZ ;  /* 0x0000000406087c24 */ /* 0x000fe2000f8e02ff */
[----:B------:R-:W-:Y:S01]  /*8c20*/  ISETP.NE.AND.EX P1, PT, RZ, UR9, PT, P1 ;  /* 0x00000009ff007c0c */ /* 0x000fe2000bf25310 */
[----:B------:R-:W-:Y:S01]  /*8c30*/  IMAD.WIDE.U32 R6, R9, UR4, R2 ;  /* 0x0000000409067c25 */ /* 0x000fe2000f8e0002 */
[----:B------:R-:W-:-:S03]  /*8c40*/  ULDC UR4, c[0x0][0x150] ;  /* 0x0000540000047ab9 */ /* 0x000fc60000000800 */
[----:B------:R-:W-:Y:S02]  /*8c50*/  IMAD R9, R9, UR5, R8 ;  /* 0x0000000509097c24 */ /* 0x000fe4000f8e0208 */
[----:B------:R-:W-:Y:S01]  /*8c60*/  FMUL R8, R11, UR4 ;  /* 0x000000040b087c20 */ /* 0x000fe20008400000 */
[----:B------:R-:W-:Y:S01]  /*8c70*/  ULDC UR4, c[0x0][0x618] ;  /* 0x0001860000047ab9 */ /* 0x000fe20000000800 */
[----:B------:R-:W-:Y:S01]  /*8c80*/  ULDC UR5, c[0x0][0x154] ;  /* 0x0000550000057ab9 */ /* 0x000fe20000000800 */
[----:B------:R-:W-:-:S03]  /*8c90*/  IMAD.IADD R7, R7, 0x1, R9 ;  /* 0x0000000107077824 */ /* 0x000fc600078e0209 */
[----:B------:R-:W3:Y:S02]  /*8ca0*/  F2I.U32.TRUNC.NTZ R8, R8 ;  /* 0x0000000800087305 */ /* 0x000ee4000020f000 */
[----:B------:R-:W-:Y:S02]  /*8cb0*/  SHF.R.U64 R11, R6, UR4, R7 ;  /* 0x00000004060b7c19 */ /* 0x000fe40008001207 */
[----:B-1----:R-:W-:-:S05]  /*8cc0*/  I2FP.F32.U32 R6, R14 ;  /* 0x0000000e00067245 */ /* 0x002fca0000201000 */
[----:B------:R-:W-:Y:S01]  /*8cd0*/  FMUL R21, R6, UR5 ;  /* 0x0000000506157c20 */ /* 0x000fe20008400000 */
[----:B------:R-:W-:Y:S01]  /*8ce0*/  SHF.R.U32.HI R6, RZ, UR4, R7 ;  /* 0x00000004ff067c19 */ /* 0x000fe20008011607 */
[----:B------:R-:W-:-:S03]  /*8cf0*/  ULDC UR4, c[0x0][0x658] ;  /* 0x0001960000047ab9 */ /* 0x000fc60000000800 */
[--C-:B------:R-:W-:Y:S01]  /*8d00*/  SHF.R.U64 R20, R11, UR6, R6.reuse ;  /* 0x000000060b147c19 */ /* 0x100fe20008001206 */
[----:B------:R-:W1:Y:S01]  /*8d10*/  F2I.U32.TRUNC.NTZ R21, R21 ;  /* 0x0000001500157305 */ /* 0x000e62000020f000 */
[----:B------:R-:W-:Y:S01]  /*8d20*/  SHF.R.U32.HI R7, RZ, UR6, R6 ;  /* 0x00000006ff077c19 */ /* 0x000fe20008011606 */
[----:B---3--:R-:W-:-:S03]  /*8d30*/  IMAD.MOV R8, RZ, RZ, -R8 ;  /* 0x000000ffff087224 */ /* 0x008fc600078e0a08 */
[----:B------:R-:W-:Y:S01]  /*8d40*/  SHF.R.U64 R18, R20, UR4, R7 ;  /* 0x0000000414127c19 */ /* 0x000fe20008001207 */
[----:B--2---:R-:W-:Y:S01]  /*8d50*/  IMAD R17, R22, R8, R17 ;  /* 0x0000000816117224 */ /* 0x004fe200078e0211 */
[----:B------:R-:W-:-:S03]  /*8d60*/  SHF.R.U32.HI R23, RZ, UR4, R7 ;  /* 0x00000004ff177c19 */ /* 0x000fc60008011607 */
[----:B------:R-:W-:Y:S02]  /*8d70*/  IMAD.MOV.U32 R6, RZ, RZ, R18 ;  /* 0x000000ffff067224 */ /* 0x000fe400078e0012 */
[----:B------:R-:W-:Y:S01]  /*8d80*/  IMAD.MOV.U32 R7, RZ, RZ, R23 ;  /* 0x000000ffff077224 */ /* 0x000fe200078e0017 */
[----:B-1----:R-:W-:Y:S06]  /*8d90*/  @!P1 BRA `(.L_x_180) ;  /* 0x0000000000289947 */ /* 0x002fec0003800000 */
[----:B------:R-:W-:Y:S02]  /*8da0*/  ULDC UR4, c[0x0][0x64c] ;  /* 0x0001930000047ab9 */ /* 0x000fe40000000800 */
[----:B------:R-:W-:-:S05]  /*8db0*/  IADD3 R7, P1, R18, UR4, RZ ;  /* 0x0000000412077c10 */ /* 0x000fca000ff3e0ff */
[----:B------:R-:W-:-:S04]  /*8dc0*/  IMAD.X R23, RZ, RZ, R23, P1 ;  /* 0x000000ffff177224 */ /* 0x000fc800008e0617 */
[----:B------:R-:W-:-:S04]  /*8dd0*/  IMAD.WIDE.U32 R8, R23, UR8, RZ ;  /* 0x0000000817087c25 */ /* 0x000fc8000f8e00ff */
[----:B------:R-:W-:-:S04]  /*8de0*/  IMAD.WIDE.U32 R8, P1, R7, UR9, R8 ;  /* 0x0000000907087c25 */ /* 0x000fc8000f820008 */
[----:B------:R-:W-:-:S04]  /*8df0*/  IMAD.WIDE.U32 R6, R7, UR8, RZ ;  /* 0x0000000807067c25 */ /* 0x000fc8000f8e00ff */
[----:B------:R-:W-:Y:S01]  /*8e00*/  IMAD.MOV.U32 R6, RZ, RZ, R9 ;  /* 0x000000ffff067224 */ /* 0x000fe200078e0009 */
[----:B------:R-:W-:Y:S01]  /*8e10*/  IADD3 RZ, P4, R7, R8, RZ ;  /* 0x0000000807ff7210 */ /* 0x000fe20007f9e0ff */
[----:B------:R-:W-:-:S04]  /*8e20*/  IMAD.X R7, RZ, RZ, RZ, P1 ;  /* 0x000000ffff077224 */ /* 0x000fc800008e06ff */
[----:B------:R-:W-:-:S08]  /*8e30*/  IMAD.WIDE.U32.X R6, R23, UR9, R6, P4 ;  /* 0x0000000917067c25 */ /* 0x000fd0000a0e0406 */
.L_x_180:
[----:B------:R-:W-:Y:S01]  /*8e40*/  ULDC UR4, c[0x0][0x648] ;  /* 0x0001920000047ab9 */ /* 0x000fe20000000800 */
[----:B------:R-:W-:Y:S01]  /*8e50*/  LOP3.LUT R20, R20, UR17, RZ, 0xc0, !PT ;  /* 0x0000001114147c12 */ /* 0x000fe2000f8ec0ff */
[----:B------:R-:W-:Y:S01]  /*8e60*/  IMAD.MOV R21, RZ, RZ, -R21 ;  /* 0x000000ffff157224 */ /* 0x000fe200078e0a15 */
[----:B------:R-:W-:Y:S01]  /*8e70*/  SHF.R.U64 R7, R6, UR4, R7 ;  /* 0x0000000406077c19 */ /* 0x000fe20008001207 */
[----:B------:R-:W-:Y:S01]  /*8e80*/  ULDC UR4, c[0x0][0x638] ;  /* 0x00018e0000047ab9 */ /* 0x000fe20000000800 */
[----:B------:R-:W-:Y:S01]  /*8e90*/  LOP3.LUT R11, R11, UR16, RZ, 0xc0, !PT ;  /* 0x000000100b0b7c12 */ /* 0x000fe2000f8ec0ff */
[----:B0-----:R-:W-:Y:S01]  /*8ea0*/  @P2 IMAD R17, R19, R21, R14 ;  /* 0x0000001513112224 */ /* 0x001fe200078e020e */
[----:B------:R-:W-:Y:S01]  /*8eb0*/  ULDC UR5, c[0x0][0x610] ;  /* 0x0001840000057ab9 */ /* 0x000fe20000000800 */
[----:B------:R-:W-:Y:S02]  /*8ec0*/  IMAD.MOV R9, RZ, RZ, -R7 ;  /* 0x000000ffff097224 */ /* 0x000fe400078e0a07 */
[----:B------:R-:W-:-:S02]  /*8ed0*/  IMAD R20, R7, UR18, R20 ;  /* 0x0000001207147c24 */ /* 0x000fc4000f8e0214 */
[----:B------:R-:W-:Y:S01]  /*8ee0*/  IMAD R18, R9, UR4, R18 ;  /* 0x0000000409127c24 */ /* 0x000fe2000f8e0212 */
[----:B------:R-:W-:Y:S01]  /*8ef0*/  ULDC UR4, c[0x0][0x600] ;  /* 0x0001800000047ab9 */ /* 0x000fe20000000800 */
[----:B------:R-:W-:Y:S02]  /*8f00*/  IMAD R17, R20, UR5, R17 ;  /* 0x0000000514117c24 */ /* 0x000fe4000f8e0211 */
[----:B------:R-:W-:Y:S02]  /*8f10*/  IMAD R18, R18, UR4, R11 ;  /* 0x0000000412127c24 */ /* 0x000fe4000f8e020b */
[----:B------:R-:W-:Y:S02]  /*8f20*/  IMAD.MOV.U32 R7, RZ, RZ, 0x1 ;  /* 0x00000001ff077424 */ /* 0x000fe400078e00ff */
[----:B------:R-:W-:Y:S01]  /*8f30*/  IMAD.MOV.U32 R6, RZ, RZ, R10 ;  /* 0x000000ffff067224 */ /* 0x000fe200078e000a */
[----:B------:R-:W-:Y:S02]  /*8f40*/  SEL R14, R18, R17, !P2 ;  /* 0x00000011120e7207 */ /* 0x000fe40005000000 */
[----:B------:R-:W-:-:S07]  /*8f50*/  SEL R11, R17, R18, !P2 ;  /* 0x00000012110b7207 */ /* 0x000fce0005000000 */
.L_x_178:
[----:B------:R-:W-:Y:S05]  /*8f60*/  BSYNC B1 ;  /* 0x0000000000017941 */ /* 0x000fea0003800000 */
.L_x_177:
[----:B------:R-:W-:-:S13]  /*8f70*/  LOP3.LUT P1, RZ, R7, 0xff, RZ, 0xc0, !PT ;  /* 0x000000ff07ff7812 */ /* 0x000fda000782c0ff */
[----:B------:R-:W-:Y:S05]  /*8f80*/  @P1 BRA `(.L_x_181) ;  /* 0xfffffff400541947 */ /* 0x000fea000383ffff */
[----:B------:R-:W-:Y:S05]  /*8f90*/  BSYNC B0 ;  /* 0x0000000000007941 */ /* 0x000fea0003800000 */
.L_x_169:
[----:B------:R-:W-:-:S03]  /*8fa0*/  UMOV UR4, 0xffffffff ;  /* 0xffffffff00047882 */ /* 0x000fc60000000000 */
[----:B------:R-:W-:Y:S05]  /*8fb0*/  BRA.DIV UR4, `(.L_x_182) ;  /* 0x0000000204f87947 */ /* 0x000fea000b800000 */
[----:B------:R-:W-:-:S13]  /*8fc0*/  ELECT P0, URZ, PT ;  /* 0x00000000003f782f */ /* 0x000fda0003800000 */
.L_x_195:
[----:B------:R-:W-:Y:S04]  /*8fd0*/  BSSY B0, `(.L_x_183) ;  /* 0x0000022000007945 */ /* 0x000fe80003800000 */
[----:B------:R-:W-:Y:S05]  /*8fe0*/  @!P0 BRA `(.L_x_184) ;  /* 0x0000000000808947 */ /* 0x000fea0003800000 */
[----:B------:R-:W-:-:S04]  /*8ff0*/  LOP3.LUT R4, R4, 0x2, RZ, 0xfc, !PT ;  /* 0x0000000204047812 */ /* 0x000fc800078efcff */
[----:B------:R-:W-:-:S13]  /*9000*/  ISETP.NE.AND P0, PT, R4, 0x3, PT ;  /* 0x000000030400780c */ /* 0x000fda0003f05270 */
[----:B------:R-:W-:Y:S05]  /*9010*/  @!P0 BRA `(.L_x_185) ;  /* 0x0000000000048947 */ /* 0x000fea0003800000 */
[----:B------:R-:W-:Y:S01]  /*9020*/  BPT.TRAP 0x1 ;  /* 0x000000040000795c */ /* 0x000fe20000300000 */
.L_x_185:
[----:B------:R-:W0:Y:S01]  /*9030*/  S2R R3, SR_CgaCtaId ;  /* 0x0000000000037919 */ /* 0x000e220000008800 */
[----:B------:R-:W-:-:S04]  /*9040*/  MOV R0, 0x400 ;  /* 0x0000040000007802 */ /* 0x000fc80000000f00 */
[----:B0-----:R-:W-:Y:S02]  /*9050*/  LEA R0, R3, R0, 0x18 ;  /* 0x0000000003007211 */ /* 0x001fe400078ec0ff */
[----:B------:R-:W-:-:S03]  /*9060*/  SHF.L.U32 R3, R5, 0x1f, RZ ;  /* 0x0000001f05037819 */ /* 0x000fc600000006ff */
[----:B------:R-:W-:-:S04]  /*9070*/  VIADD R0, R0, 0x18 ;  /* 0x0000001800007836 */ /* 0x000fc80000000000 */
[C---:B------:R-:W-:Y:S02]  /*9080*/  IMAD R4, R13.reuse, 0x8, R0 ;  /* 0x000000080d047824 */ /* 0x040fe400078e0200 */
[----:B------:R-:W-:Y:S02]  /*9090*/  VIADD R13, R13, 0x1 ;  /* 0x000000010d0d7836 */ /* 0x000fe40000000000 */
[----:B------:R-:W0:Y:S03]  /*90a0*/  SYNCS.PHASECHK.TRANS64.TRYWAIT P0, [R4+URZ], R3 ;  /* 0x00000003040075a7 */ /* 0x000e26000800017f */
[----:B------:R-:W-:-:S04]  /*90b0*/  ISETP.NE.AND P1, PT, R13, 0x3, PT ;  /* 0x000000030d00780c */ /* 0x000fc80003f25270 */
[----:B------:R-:W-:Y:S02]  /*90c0*/  SEL R2, RZ, 0x1, P1 ;  /* 0x00000001ff027807 */ /* 0x000fe40000800000 */
[----:B------:R-:W-:Y:S02]  /*90d0*/  SEL R13, R13, RZ, P1 ;  /* 0x000000ff0d0d7207 */ /* 0x000fe40000800000 */
[----:B------:R-:W-:-:S03]  /*90e0*/  LOP3.LUT R7, R5, R2, RZ, 0x3c, !PT ;  /* 0x0000000205077212 */ /* 0x000fc600078e3cff */
[----:B------:R-:W-:Y:S01]  /*90f0*/  IMAD R6, R13, 0x8, R0 ;  /* 0x000000080d067824 */ /* 0x000fe200078e0200 */
[----:B------:R-:W-:Y:S01]  /*9100*/  SHF.L.U32 R5, R7, 0x1f, RZ ;  /* 0x0000001f07057819 */ /* 0x000fe200000006ff */
[----:B0-----:R-:W-:Y:S06]  /*9110*/  @!P0 BRA `(.L_x_186) ;  /* 0x0000000000c48947 */ /* 0x001fec0003800000 */
.L_x_196:
[----:B------:R-:W1:Y:S01]  /*9120*/  SYNCS.PHASECHK.TRANS64.TRYWAIT P0, [R6+URZ], R5 ;  /* 0x00000005060075a7 */ /* 0x000e62000800017f */
[----:B------:R-:W-:-:S05]  /*9130*/  VIADD R2, R13, 0x1 ;  /* 0x000000010d027836 */ /* 0x000fca0000000000 */
[----:B------:R-:W-:-:S04]  /*9140*/  ISETP.NE.AND P1, PT, R2, 0x3, PT ;  /* 0x000000030200780c */ /* 0x000fc80003f25270 */
[----:B0-----:R-:W-:Y:S02]  /*9150*/  SEL R4, RZ, 0x1, P1 ;  /* 0x00000001ff047807 */ /* 0x001fe40000800000 */
[----:B------:R-:W-:Y:S02]  /*9160*/  SEL R3, R2, RZ, P1 ;  /* 0x000000ff02037207 */ /* 0x000fe40000800000 */
[----:B------:R-:W-:Y:S01]  /*9170*/  LOP3.LUT R4, R7, R4, RZ, 0x3c, !PT ;  /* 0x0000000407047212 */ /* 0x000fe200078e3cff */
[----:B-1----:R-:W-:Y:S06]  /*9180*/  @!P0 BRA `(.L_x_187) ;  /* 0x0000000000bc8947 */ /* 0x002fec0003800000 */
.L_x_197:
[----:B------:R-:W-:Y:S01]  /*9190*/  IMAD R3, R3, 0x8, R0 ;  /* 0x0000000803037824 */ /* 0x000fe200078e0200 */
[----:B------:R-:W-:-:S07]  /*91a0*/  SHF.L.U32 R0, R4, 0x1f, RZ ;  /* 0x0000001f04007819 */ /* 0x000fce00000006ff */
.L_x_188:
[----:B-1----:R1:W2:Y:S02]  /*91b0*/  SYNCS.PHASECHK.TRANS64.TRYWAIT P0, [R3+URZ], R0 ;  /* 0x00000000030075a7 */ /* 0x0022a4000800017f */
[----:B--2---:R-:W-:Y:S05]  /*91c0*/  @!P0 NANOSLEEP.SYNCS 0x989680 ;  /* 0x009896800000895d */ /* 0x004fea0003900000 */
[----:B------:R-:W2:Y:S02]  /*91d0*/  @!P0 SYNCS.PHASECHK.TRANS64 P0, [R3+URZ], R0 ;  /* 0x00000000030085a7 */ /* 0x000ea4000800007f */
[----:B--2---:R-:W-:Y:S05]  /*91e0*/  @!P0 BRA `(.L_x_188) ;  /* 0xfffffffc00f08947 */ /* 0x004fea000383ffff */
.L_x_184:
[----:B------:R-:W-:Y:S05]  /*91f0*/  BSYNC B0 ;  /* 0x0000000000007941 */ /* 0x000fea0003800000 */
.L_x_183:
[----:B------:R-:W-:Y:S05]  /*9200*/  EXIT ;  /* 0x000000000000794d */ /* 0x000fea0003800000 */
.L_x_17:
[----:B-1----:R-:W-:-:S04]  /*9210*/  IMAD.U32 R11, RZ, RZ, UR6 ;  /* 0x00000006ff0b7e24 */ /* 0x002fc8000f8e00ff */
[----:B------:R1:W4:Y:S03]  /*9220*/  SYNCS.PHASECHK.TRANS64.TRYWAIT P0, [R11+URZ], R10 ;  /* 0x0000000a0b0075a7 */ /* 0x000326000800017f */
[----:B----4-:R-:W-:Y:S05]  /*9230*/  @!P0 NANOSLEEP.SYNCS 0x989680 ;  /* 0x009896800000895d */ /* 0x010fea0003900000 */
[----:B------:R-:W4:Y:S02]  /*9240*/  @!P0 SYNCS.PHASECHK.TRANS64 P0, [R11+URZ], R10 ;  /* 0x0000000a0b0085a7 */ /* 0x000f24000800007f */
[----:B----4-:R-:W-:Y:S05]  /*9250*/  @!P0 BRA `(.L_x_17) ;  /* 0xfffffffc00ec8947 */ /* 0x010fea000383ffff */
[----:B------:R-:W-:Y:S05]  /*9260*/  BRA `(.L_x_16) ;  /* 0xffffff8000b07947 */ /* 0x000fea000383ffff */
.L_x_23:
[----:B-1----:R-:W-:-:S04]  /*9270*/  IMAD.U32 R140, RZ, RZ, UR12 ;  /* 0x0000000cff8c7e24 */ /* 0x002fc8000f8e00ff */
[----:B------:R1:W4:Y:S03]  /*9280*/  SYNCS.PHASECHK.TRANS64.TRYWAIT P0, [R140+URZ], R11 ;  /* 0x0000000b8c0075a7 */ /* 0x000326000800017f */
[----:B----4-:R-:W-:Y:S05]  /*9290*/  @!P0 NANOSLEEP.SYNCS 0x989680 ;  /* 0x009896800000895d */ /* 0x010fea0003900000 */
[----:B------:R-:W4:Y:S02]  /*92a0*/  @!P0 SYNCS.PHASECHK.TRANS64 P0, [R140+URZ], R11 ;  /* 0x0000000b8c0085a7 */ /* 0x000f24000800007f */
[----:B----4-:R-:W-:Y:S05]  /*92b0*/  @!P0 BRA `(.L_x_23) ;  /* 0xfffffffc00ec8947 */ /* 0x010fea000383ffff */
[----:B------:R-:W-:Y:S05]  /*92c0*/  BRA `(.L_x_22) ;  /* 0xffffff8c00247947 */ /* 0x000fea000383ffff */
.L_x_170:
[----:B------:R-:W-:Y:S01]  /*92d0*/  BSSY B1, `(.L_x_189) ;  /* 0x0000006000017945 */ /* 0x000fe20003800000 */
[----:B------:R-:W-:-:S07]  /*92e0*/  IMAD.MOV.U32 R7, RZ, RZ, -0x1 ;  /* 0xffffffffff077424 */ /* 0x000fce00078e00ff */
[----:B------:R-:W-:Y:S05]  /*92f0*/  WARPSYNC.COLLECTIVE R7, `(.L_x_190) ;  /* 0x00000000070c7348 */ /* 0x000fea0003c00000 */
[----:B------:R-:W-:Y:S02]  /*9300*/  ELECT P1, UR62, PT ;  /* 0x00000000003e782f */ /* 0x000fe40003820000 */
[----:B------:R-:W-:Y:S01]  /*9310*/  MOV R7, UR62 ;  /* 0x0000003e00077c02 */ /* 0x000fe20008000f00 */
[----:B------:R-:W-:Y:S10]  /*9320*/  ENDCOLLECTIVE ;  /* 0x000000000000791b */ /* 0x000ff40003800000 */
.L_x_190:
[----:B------:R-:W-:Y:S05]  /*9330*/  BSYNC B1 ;  /* 0x0000000000017941 */ /* 0x000fea0003800000 */
.L_x_189:
[----:B------:R-:W-:Y:S05]  /*9340*/  BRA `(.L_x_191) ;  /* 0xfffffff000707947 */ /* 0x000fea000383ffff */
.L_x_173:
[----:B-1----:R1:W2:Y:S02]  /*9350*/  SYNCS.PHASECHK.TRANS64.TRYWAIT P1, [R19+URZ+0x18], R10 ;  /* 0x0000180a130075a7 */ /* 0x0022a4000802017f */
[----:B--2---:R-:W-:Y:S05]  /*9360*/  @!P1 NANOSLEEP.SYNCS 0x989680 ;  /* 0x009896800000995d */ /* 0x004fea0003900000 */
[----:B------:R-:W2:Y:S02]  /*9370*/  @!P1 SYNCS.PHASECHK.TRANS64 P1, [R19+URZ+0x18], R10 ;  /* 0x0000180a130095a7 */ /* 0x000ea4000802007f */
[----:B--2---:R-:W-:Y:S05]  /*9380*/  @!P1 BRA `(.L_x_173) ;  /* 0xfffffffc00f09947 */ /* 0x004fea000383ffff */
[----:B------:R-:W-:Y:S05]  /*9390*/  BRA `(.L_x_192) ;  /* 0xfffffff000a47947 */ /* 0x000fea000383ffff */
.L_x_182:
[----:B------:R-:W-:Y:S01]  /*93a0*/  BSSY B0, `(.L_x_193) ;  /* 0x0000006000007945 */ /* 0x000fe20003800000 */
[----:B------:R-:W-:-:S07]  /*93b0*/  IMAD.MOV.U32 R7, RZ, RZ, -0x1 ;  /* 0xffffffffff077424 */ /* 0x000fce00078e00ff */
[----:B------:R-:W-:Y:S05]  /*93c0*/  WARPSYNC.COLLECTIVE R7, `(.L_x_194) ;  /* 0x00000000070c7348 */ /* 0x000fea0003c00000 */
[----:B------:R-:W-:Y:S02]  /*93d0*/  ELECT P1, UR62, PT ;  /* 0x00000000003e782f */ /* 0x000fe40003820000 */
[----:B------:R-:W-:Y:S01]  /*93e0*/  MOV R7, UR62 ;  /* 0x0000003e00077c02 */ /* 0x000fe20008000f00 */
[----:B------:R-:W-:Y:S10]  /*93f0*/  ENDCOLLECTIVE ;  /* 0x000000000000791b */ /* 0x000ff40003800000 */
.L_x_194:
[----:B------:R-:W-:Y:S05]  /*9400*/  BSYNC B0 ;  /* 0x0000000000007941 */ /* 0x000fea0003800000 */
.L_x_193:
[----:B------:R-:W-:Y:S01]  /*9410*/  PLOP3.LUT P0, PT, P1, PT, PT, 0x80, 0x0 ;  /* 0x000000000000781c */ /* 0x000fe20000f0f070 */
[----:B------:R-:W-:-:S12]  /*9420*/  BRA `(.L_x_195) ;  /* 0xfffffff800e87947 */ /* 0x000fd8000383ffff */
.L_x_186:
[----:B0-----:R0:W1:Y:S02]  /*9430*/  SYNCS.PHASECHK.TRANS64.TRYWAIT P0, [R4+URZ], R3 ;  /* 0x00000003040075a7 */ /* 0x001064000800017f */
[----:B-1----:R-:W-:Y:S05]  /*9440*/  @!P0 NANOSLEEP.SYNCS 0x989680 ;  /* 0x009896800000895d */ /* 0x002fea0003900000 */
[----:B------:R-:W1:Y:S02]  /*9450*/  @!P0 SYNCS.PHASECHK.TRANS64 P0, [R4+URZ], R3 ;  /* 0x00000003040085a7 */ /* 0x000e64000800007f */
[----:B-1----:R-:W-:Y:S05]  /*9460*/  @!P0 BRA `(.L_x_186) ;  /* 0xfffffffc00f08947 */ /* 0x002fea000383ffff */
[----:B------:R-:W-:Y:S05]  /*9470*/  BRA `(.L_x_196) ;  /* 0xfffffffc00287947 */ /* 0x000fea000383ffff */
.L_x_187:
[----:B0-----:R0:W1:Y:S02]  /*9480*/  SYNCS.PHASECHK.TRANS64.TRYWAIT P0, [R6+URZ], R5 ;  /* 0x00000005060075a7 */ /* 0x001064000800017f */
[----:B-1----:R-:W-:Y:S05]  /*9490*/  @!P0 NANOSLEEP.SYNCS 0x989680 ;  /* 0x009896800000895d */ /* 0x002fea0003900000 */
[----:B------:R-:W1:Y:S02]  /*94a0*/  @!P0 SYNCS.PHASECHK.TRANS64 P0, [R6+URZ], R5 ;  /* 0x00000005060085a7 */ /* 0x000e64000800007f */
[----:B-1----:R-:W-:Y:S05]  /*94b0*/  @!P0 BRA `(.L_x_187) ;  /* 0xfffffffc00f08947 */ /* 0x002fea000383ffff */
[----:B------:R-:W-:Y:S05]  /*94c0*/  BRA `(.L_x_197) ;  /* 0xfffffffc00307947 */ /* 0x000fea000383ffff */
.L_x_198:
[----:B------:R-:W-:-:S00]  /*94d0*/  BRA `(.L_x_198) ;  /* 0xfffffffc00fc7947 */ /* 0x000fc0000383ffff */
[----:B------:R-:W-:-:S00]  /*94e0*/  NOP ;  /* 0x0000000000007918 */ /* 0x000fc00000000000 */
        /* <DEDUP_REMOVED lines=9> */
.L_x_199:


//--------------------- .nv.shared._ZN7cutlass13device_kernelINS_4gemm6kernel13GemmUniversalIN4cute5tupleIJiiiiEEENS1_10collective13CollectiveMmaINS1_37MainloopSm90TmaGmmaWarpSpecializedFP8ILi3ENS5_IJNS4_1CILi1EEESB_SB_EEENS1_35KernelTmaWarpSpecializedCooperativeEEENS5_IJNSA_ILi128EEESF_SF_EEENS_12float_e5m2_tENS5_IJlSB_lEEESH_SI_NS4_8TiledMMAINS4_8MMA_AtomIJNS4_4SM904GMMA31MMA_64x128x32_F32E5M2E5M2_SS_TNILNSM_7ScaleInE1ELSO_1EEEEEENS4_6LayoutINS5_IJNSA_ILi2EEESB_SB_EEENS5_IJSB_NSA_ILi0EEESU_EEEEENS5_IJNS4_10UnderscoreESX_SX_EEEEENS4_13SM90_TMA_LOADENS4_14ComposedLayoutINS4_7SwizzleILi3ELi4ELi3EEENS4_18smem_ptr_flag_bitsILi8EEENSR_INS5_IJNSA_ILi8EEESF_EEENS5_IJSF_SB_EEEEEEEvNS4_8identityES10_S1A_vS1B_EENS_8epilogue10collective6detail29Sm90TmaWarpSpecializedAdapterINS1E_15DefaultEpilogueISH_SI_SI_NS1D_6thread17LinearCombinationISH_Li1EffLNS1I_9ScaleType4KindE0ELNS_15FloatRoundStyleE2ESH_EENS1_15EpilogueDefaultEEEEEvvEEEEvNT_6ParamsE --------------------------
	.section	.nv.shared._ZN7cutlass13device_kernelINS_4gemm6kernel13GemmUniversalIN4cute5tupleIJiiiiEEENS1_10collective13CollectiveMmaINS1_37MainloopSm90TmaGmmaWarpSpecializedFP8ILi3ENS5_IJNS4_1CILi1EEESB_SB_EEENS1_35KernelTmaWarpSpecializedCooperativeEEENS5_IJNSA_ILi128EEESF_SF_EEENS_12float_e5m2_tENS5_IJlSB_lEEESH_SI_NS4_8TiledMMAINS4_8MMA_AtomIJNS4_4SM904GMMA31MMA_64x128x32_F32E5M2E5M2_SS_TNILNSM_7ScaleInE1ELSO_1EEEEEENS4_6LayoutINS5_IJNSA_ILi2EEESB_SB_EEENS5_IJSB_NSA_ILi0EEESU_EEEEENS5_IJNS4_10UnderscoreESX_SX_EEEEENS4_13SM90_TMA_LOADENS4_14ComposedLayoutINS4_7SwizzleILi3ELi4ELi3EEENS4_18smem_ptr_flag_bitsILi8EEENSR_INS5_IJNSA_ILi8EEESF_EEENS5_IJSF_SB_EEEEEEEvNS4_8identityES10_S1A_vS1B_EENS_8epilogue10collective6detail29Sm90TmaWarpSpecializedAdapterINS1E_15DefaultEpilogueISH_SI_SI_NS1D_6thread17LinearCombinationISH_Li1EffLNS1I_9ScaleType4KindE0ELNS_15FloatRoundStyleE2ESH_EENS1_15EpilogueDefaultEEEEEvvEEEEvNT_6ParamsE,"aw",@nobits
	.sectionflags	@""
	.align	16
	.zero		1024


//--------------------- .nv.shared.reserved.0     --------------------------
	.section	.nv.shared.reserved.0,"aw",@nobits
	.weak		__nv_reservedSMEM_offset_0_alias
	.size		__nv_reservedSMEM_offset_0_alias, 0, 0
	.other		__nv_reservedSMEM_offset_0_alias,@"STO_CUDA_RESERVED_SHARED STV_DEFAULT"
__nv_reservedSMEM_offset_0_alias:
	.zero		0


//--------------------- .nv.global                --------------------------
	.section	.nv.global,"aw",@nobits
.nv.global:
	.type		_ZN39_INTERNAL_5898bf39_4_k_cu_93aff5a4_43274cute1_E,@object
	.size		_ZN39_INTERNAL_5898bf39_4_k_cu_93aff5a4_43274cute1_E,(_ZN39_INTERNAL_5898bf39_4_k_cu_93aff5a4_43274cuda3std3__45__cpo6cbeginE - _ZN39_INTERNAL_5898bf39_4_k_cu_93aff5a4_43274cute1_E)
_ZN39_INTERNAL_5898bf39_4_k_cu_93aff5a4_43274cute1_E:
	.zero		1
	.type		_ZN39_INTERNAL_5898bf39_4_k_cu_93aff5a4_43274cuda3std3__45__cpo6cbeginE,@object
	.size		_ZN39_INTERNAL_5898bf39_4_k_cu_93aff5a4_43274cuda3std3__45__cpo6cbeginE,(_ZN39_INTERNAL_5898bf39_4_k_cu_93aff5a4_43274cuda3std3__48in_placeE - _ZN39_INTERNAL_5898bf39_4_k_cu_93aff5a4_43274cuda3std3__45__cpo6cbeginE)
_ZN39_INTERNAL_5898bf39_4_k_cu_93aff5a4_43274cuda3std3__45__cpo6cbeginE:
	.zero		1
	.type		_ZN39_INTERNAL_5898bf39_4_k_cu_93aff5a4_43274cuda3std3__48in_placeE,@object
	.size		_ZN39_INTERNAL_5898bf39_4_k_cu_93aff5a4_43274cuda3std3__48in_placeE,(_ZN39_INTERNAL_5898bf39_4_k_cu_93aff5a4_43274cuda3std6ranges3__45__cpo9iter_moveE - _ZN39_INTERNAL_5898bf39_4_k_cu_93aff5a4_43274cuda3std3__48in_placeE)
_ZN39_INTERNAL_5898bf39_4_k_cu_93aff5a4_43274cuda3std3__48in_placeE:
	.zero		1
	.type		_ZN39_INTERNAL_5898bf39_4_k_cu_93aff5a4_43274cuda3std6ranges3__45__cpo9iter_moveE,@object
	.size		_ZN39_INTERNAL_5898bf39_4_k_cu_93aff5a4_43274cuda3std6ranges3__45__cpo9iter_moveE,(_ZN39_INTERNAL_5898bf39_4_k_cu_93aff5a4_43274cuda3std3__45__cpo5beginE - _ZN39_INTERNAL_5898bf39_4_k_cu_93aff5a4_43274cuda3std6ranges3__45__cpo9iter_moveE)
_ZN39_INTERNAL_5898bf39_4_k_cu_93aff5a4_43274cuda3std6ranges3__45__cpo9iter_moveE:
	.zero		1
	.type		_ZN39_INTERNAL_5898bf39_4_k_cu_93aff5a4_43274cuda3std3__45__cpo5beginE,@object
	.size		_ZN39_INTERNAL_5898bf39_4_k_cu_93aff5a4_43274cuda3std3__45__cpo5beginE,(_ZN39_INTERNAL_5898bf39_4_k_cu_93aff5a4_43274cuda3std3__441_GLOBAL__N__5898bf39_4_k_cu_93aff5a4_43276ignoreE - _ZN39_INTERNAL_5898bf39_4_k_cu_93aff5a4_43274cuda3std3__45__cpo5beginE)
_ZN39_INTERNAL_5898bf39_4_k_cu_93aff5a4_43274cuda3std3__45__cpo5beginE:
	.zero		1
	.type		_ZN39_INTERNAL_5898bf39_4_k_cu_93aff5a4_43274cuda3std3__441_GLOBAL__N__5898bf39_4_k_cu_93aff5a4_43276ignoreE,@object
	.size		_ZN39_INTERNAL_5898bf39_4_k_cu_93aff5a4_43274cuda3std3__441_GLOBAL__N__5898bf39_4_k_cu_93aff5a4_43276ignoreE,(_ZN39_INTERNAL_5898bf39_4_k_cu_93aff5a4_43274cute7productE - _ZN39_INTERNAL_5898bf39_4_k_cu_93aff5a4_43274cuda3std3__441_GLOBAL__N__5898bf39_4_k_cu_93aff5a4_43276ignoreE)
_ZN39_INTERNAL_5898bf39_4_k_cu_93aff5a4_43274cuda3std3__441_GLOBAL__N__5898bf39_4_k_cu_93aff5a4_43276ignoreE:
	.zero		1
	.type		_ZN39_INTERNAL_5898bf39_4_k_cu_93aff5a4_43274cute7productE,@object
	.size		_ZN39_INTERNAL_5898bf39_4_k_cu_93aff5a4_43274cute7productE,(_ZN39_INTERNAL_5898bf39_4_k_cu_93aff5a4_43274cuda3std3__45__cpo3endE - _ZN39_INTERNAL_5898bf39_4_k_cu_93aff5a4_43274cute7productE)
_ZN39_INTERNAL_5898bf39_4_k_cu_93aff5a4_43274cute7productE:
	.zero		1
	.type		_ZN39_INTERNAL_5898bf39_4_k_cu_93aff5a4_43274cuda3std3__45__cpo3endE,@object
	.size		_ZN39_INTERNAL_5898bf39_4_k_cu_93aff5a4_43274cuda3std3__45__cpo3endE,(_ZN39_INTERNAL_5898bf39_4_k_cu_93aff5a4_43274cuda3std3__419piecewise_constructE - _ZN39_INTERNAL_5898bf39_4_k_cu_93aff5a4_43274cuda3std3__45__cpo3endE)
_ZN39_INTERNAL_5898bf39_4_k_cu_93aff5a4_43274cuda3std3__45__cpo3endE:
	.zero		1
	.type		_ZN39_INTERNAL_5898bf39_4_k_cu_93aff5a4_43274cuda3std3__419piecewise_constructE,@object
	.size		_ZN39_INTERNAL_5898bf39_4_k_cu_93aff5a4_43274cuda3std3__419piecewise_constructE,(_ZN39_INTERNAL_5898bf39_4_k_cu_93aff5a4_43274cuda3std3__45__cpo4cendE - _ZN39_INTERNAL_5898bf39_4_k_cu_93aff5a4_43274cuda3std3__419piecewise_constructE)
_ZN39_INTERNAL_5898bf39_4_k_cu_93aff5a4_43274cuda3std3__419piecewise_constructE:
	.zero		1
	.type		_ZN39_INTERNAL_5898bf39_4_k_cu_93aff5a4_43274cuda3std3__45__cpo4cendE,@object
	.size		_ZN39_INTERNAL_5898bf39_4_k_cu_93aff5a4_43274cuda3std3__45__cpo4cendE,(_ZN39_INTERNAL_5898bf39_4_k_cu_93aff5a4_43274cuda3std6ranges3__45__cpo4swapE - _ZN39_INTERNAL_5898bf39_4_k_cu_93aff5a4_43274cuda3std3__45__cpo4cendE)
_ZN39_INTERNAL_5898bf39_4_k_cu_93aff5a4_43274cuda3std3__45__cpo4cendE:
	.zero		1
	.type		_ZN39_INTERNAL_5898bf39_4_k_cu_93aff5a4_43274cuda3std6ranges3__45__cpo4swapE,@object
	.size		_ZN39_INTERNAL_5898bf39_4_k_cu_93aff5a4_43274cuda3std6ranges3__45__cpo4swapE,(.L_7 - _ZN39_INTERNAL_5898bf39_4_k_cu_93aff5a4_43274cuda3std6ranges3__45__cpo4swapE)
_ZN39_INTERNAL_5898bf39_4_k_cu_93aff5a4_43274cuda3std6ranges3__45__cpo4swapE:
	.zero		1
.L_7:


//--------------------- .nv.constant0._ZN7cutlass13device_kernelINS_4gemm6kernel13GemmUniversalIN4cute5tupleIJiiiiEEENS1_10collective13CollectiveMmaINS1_37MainloopSm90TmaGmmaWarpSpecializedFP8ILi3ENS5_IJNS4_1CILi1EEESB_SB_EEENS1_35KernelTmaWarpSpecializedCooperativeEEENS5_IJNSA_ILi128EEESF_SF_EEENS_12float_e5m2_tENS5_IJlSB_lEEESH_SI_NS4_8TiledMMAINS4_8MMA_AtomIJNS4_4SM904GMMA31MMA_64x128x32_F32E5M2E5M2_SS_TNILNSM_7ScaleInE1ELSO_1EEEEEENS4_6LayoutINS5_IJNSA_ILi2EEESB_SB_EEENS5_IJSB_NSA_ILi0EEESU_EEEEENS5_IJNS4_10UnderscoreESX_SX_EEEEENS4_13SM90_TMA_LOADENS4_14ComposedLayoutINS4_7SwizzleILi3ELi4ELi3EEENS4_18smem_ptr_flag_bitsILi8EEENSR_INS5_IJNSA_ILi8EEESF_EEENS5_IJSF_SB_EEEEEEEvNS4_8identityES10_S1A_vS1B_EENS_8epilogue10collective6detail29Sm90TmaWarpSpecializedAdapterINS1E_15DefaultEpilogueISH_SI_SI_NS1D_6thread17LinearCombinationISH_Li1EffLNS1I_9ScaleType4KindE0ELNS_15FloatRoundStyleE2ESH_EENS1_15EpilogueDefaultEEEEEvvEEEEvNT_6ParamsE --------------------------
	.section	.nv.constant0._ZN7cutlass13device_kernelINS_4gemm6kernel13GemmUniversalIN4cute5tupleIJiiiiEEENS1_10collective13CollectiveMmaINS1_37MainloopSm90TmaGmmaWarpSpecializedFP8ILi3ENS5_IJNS4_1CILi1EEESB_SB_EEENS1_35KernelTmaWarpSpecializedCooperativeEEENS5_IJNSA_ILi128EEESF_SF_EEENS_12float_e5m2_tENS5_IJlSB_lEEESH_SI_NS4_8TiledMMAINS4_8MMA_AtomIJNS4_4SM904GMMA31MMA_64x128x32_F32E5M2E5M2_SS_TNILNSM_7ScaleInE1ELSO_1EEEEEENS4_6LayoutINS5_IJNSA_ILi2EEESB_SB_EEENS5_IJSB_NSA_ILi0EEESU_EEEEENS5_IJNS4_10UnderscoreESX_SX_EEEEENS4_13SM90_TMA_LOADENS4_14ComposedLayoutINS4_7SwizzleILi3ELi4ELi3EEENS4_18smem_ptr_flag_bitsILi8EEENSR_INS5_IJNSA_ILi8EEESF_EEENS5_IJSF_SB_EEEEEEEvNS4_8identityES10_S1A_vS1B_EENS_8epilogue10collective6detail29Sm90TmaWarpSpecializedAdapterINS1E_15DefaultEpilogueISH_SI_SI_NS1D_6thread17LinearCombinationISH_Li1EffLNS1I_9ScaleType4KindE0ELNS_15FloatRoundStyleE2ESH_EENS1_15EpilogueDefaultEEEEEvvEEEEvNT_6ParamsE,"a",@progbits
	.sectionflags	@""
	.align	4
.nv.constant0._ZN7cutlass13device_kernelINS_4gemm6kernel13GemmUniversalIN4cute5tupleIJiiiiEEENS1_10collective13CollectiveMmaINS1_37MainloopSm90TmaGmmaWarpSpecializedFP8ILi3ENS5_IJNS4_1CILi1EEESB_SB_EEENS1_35KernelTmaWarpSpecializedCooperativeEEENS5_IJNSA_ILi128EEESF_SF_EEENS_12float_e5m2_tENS5_IJlSB_lEEESH_SI_NS4_8TiledMMAINS4_8MMA_AtomIJNS4_4SM904GMMA31MMA_64x128x32_F32E5M2E5M2_SS_TNILNSM_7ScaleInE1ELSO_1EEEEEENS4_6LayoutINS5_IJNSA_ILi2EEESB_SB_EEENS5_IJSB_NSA_ILi0EEESU_EEEEENS5_IJNS4_10UnderscoreESX_SX_EEEEENS4_13SM90_TMA_LOADENS4_14ComposedLayoutINS4_7SwizzleILi3ELi4ELi3EEENS4_18smem_ptr_flag_bitsILi8EEENSR_INS5_IJNSA_ILi8EEESF_EEENS5_IJSF_SB_EEEEEEEvNS4_8identityES10_S1A_vS1B_EENS_8epilogue10collective6detail29Sm90TmaWarpSpecializedAdapterINS1E_15DefaultEpilogueISH_SI_SI_NS1D_6thread17LinearCombinationISH_Li1EffLNS1I_9ScaleType4KindE0ELNS_15FloatRoundStyleE2ESH_EENS1_15EpilogueDefaultEEEEEvvEEEEvNT_6ParamsE:
	.zero		1664


//--------------------- SYMBOLS --------------------------

	.type		.nv.reservedSmem.offset0,@object
	.size		.nv.reservedSmem.offset0,0x4
